//
// Generated by NVIDIA NVVM Compiler
//
// Compiler Build ID: CL-36424714
// Cuda compilation tools, release 13.0, V13.0.88
// Based on NVVM 20.0.0
//

.version 9.0
.target sm_100
.address_size 64

	// .globl	_Z18kernelgpuTripletb1IdEvPT_S1_S1_S1_S1_S1_PiS2_S2_S2_S2_S2_S1_S1_S2_iiiiii
.func  (.param .b64 func_retval0) __internal_accurate_pow
(
	.param .b64 __internal_accurate_pow_param_0
)
;

.visible .entry _Z18kernelgpuTripletb1IdEvPT_S1_S1_S1_S1_S1_PiS2_S2_S2_S2_S2_S1_S1_S2_iiiiii(
	.param .u64 .ptr .align 1 _Z18kernelgpuTripletb1IdEvPT_S1_S1_S1_S1_S1_PiS2_S2_S2_S2_S2_S1_S1_S2_iiiiii_param_0,
	.param .u64 .ptr .align 1 _Z18kernelgpuTripletb1IdEvPT_S1_S1_S1_S1_S1_PiS2_S2_S2_S2_S2_S1_S1_S2_iiiiii_param_1,
	.param .u64 .ptr .align 1 _Z18kernelgpuTripletb1IdEvPT_S1_S1_S1_S1_S1_PiS2_S2_S2_S2_S2_S1_S1_S2_iiiiii_param_2,
	.param .u64 .ptr .align 1 _Z18kernelgpuTripletb1IdEvPT_S1_S1_S1_S1_S1_PiS2_S2_S2_S2_S2_S1_S1_S2_iiiiii_param_3,
	.param .u64 .ptr .align 1 _Z18kernelgpuTripletb1IdEvPT_S1_S1_S1_S1_S1_PiS2_S2_S2_S2_S2_S1_S1_S2_iiiiii_param_4,
	.param .u64 .ptr .align 1 _Z18kernelgpuTripletb1IdEvPT_S1_S1_S1_S1_S1_PiS2_S2_S2_S2_S2_S1_S1_S2_iiiiii_param_5,
	.param .u64 .ptr .align 1 _Z18kernelgpuTripletb1IdEvPT_S1_S1_S1_S1_S1_PiS2_S2_S2_S2_S2_S1_S1_S2_iiiiii_param_6,
	.param .u64 .ptr .align 1 _Z18kernelgpuTripletb1IdEvPT_S1_S1_S1_S1_S1_PiS2_S2_S2_S2_S2_S1_S1_S2_iiiiii_param_7,
	.param .u64 .ptr .align 1 _Z18kernelgpuTripletb1IdEvPT_S1_S1_S1_S1_S1_PiS2_S2_S2_S2_S2_S1_S1_S2_iiiiii_param_8,
	.param .u64 .ptr .align 1 _Z18kernelgpuTripletb1IdEvPT_S1_S1_S1_S1_S1_PiS2_S2_S2_S2_S2_S1_S1_S2_iiiiii_param_9,
	.param .u64 .ptr .align 1 _Z18kernelgpuTripletb1IdEvPT_S1_S1_S1_S1_S1_PiS2_S2_S2_S2_S2_S1_S1_S2_iiiiii_param_10,
	.param .u64 .ptr .align 1 _Z18kernelgpuTripletb1IdEvPT_S1_S1_S1_S1_S1_PiS2_S2_S2_S2_S2_S1_S1_S2_iiiiii_param_11,
	.param .u64 .ptr .align 1 _Z18kernelgpuTripletb1IdEvPT_S1_S1_S1_S1_S1_PiS2_S2_S2_S2_S2_S1_S1_S2_iiiiii_param_12,
	.param .u64 .ptr .align 1 _Z18kernelgpuTripletb1IdEvPT_S1_S1_S1_S1_S1_PiS2_S2_S2_S2_S2_S1_S1_S2_iiiiii_param_13,
	.param .u64 .ptr .align 1 _Z18kernelgpuTripletb1IdEvPT_S1_S1_S1_S1_S1_PiS2_S2_S2_S2_S2_S1_S1_S2_iiiiii_param_14,
	.param .u32 _Z18kernelgpuTripletb1IdEvPT_S1_S1_S1_S1_S1_PiS2_S2_S2_S2_S2_S1_S1_S2_iiiiii_param_15,
	.param .u32 _Z18kernelgpuTripletb1IdEvPT_S1_S1_S1_S1_S1_PiS2_S2_S2_S2_S2_S1_S1_S2_iiiiii_param_16,
	.param .u32 _Z18kernelgpuTripletb1IdEvPT_S1_S1_S1_S1_S1_PiS2_S2_S2_S2_S2_S1_S1_S2_iiiiii_param_17,
	.param .u32 _Z18kernelgpuTripletb1IdEvPT_S1_S1_S1_S1_S1_PiS2_S2_S2_S2_S2_S1_S1_S2_iiiiii_param_18,
	.param .u32 _Z18kernelgpuTripletb1IdEvPT_S1_S1_S1_S1_S1_PiS2_S2_S2_S2_S2_S1_S1_S2_iiiiii_param_19,
	.param .u32 _Z18kernelgpuTripletb1IdEvPT_S1_S1_S1_S1_S1_PiS2_S2_S2_S2_S2_S1_S1_S2_iiiiii_param_20
)
{
	.reg .pred 	%p<17>;
	.reg .b32 	%r<27>;
	.reg .b64 	%rd<16>;
	.reg .b64 	%fd<40>;

	ld.param.u64 	%rd3, [_Z18kernelgpuTripletb1IdEvPT_S1_S1_S1_S1_S1_PiS2_S2_S2_S2_S2_S1_S1_S2_iiiiii_param_0];
	ld.param.u64 	%rd5, [_Z18kernelgpuTripletb1IdEvPT_S1_S1_S1_S1_S1_PiS2_S2_S2_S2_S2_S1_S1_S2_iiiiii_param_2];
	ld.param.u32 	%r10, [_Z18kernelgpuTripletb1IdEvPT_S1_S1_S1_S1_S1_PiS2_S2_S2_S2_S2_S1_S1_S2_iiiiii_param_20];
	mov.u32 	%r11, %tid.x;
	mov.u32 	%r12, %ctaid.x;
	mov.u32 	%r1, %ntid.x;
	mad.lo.s32 	%r26, %r12, %r1, %r11;
	setp.ge.s32 	%p2, %r26, %r10;
	@%p2 bra 	$L__BB0_8;
	mov.f64 	%fd8, 0d4000000000000000;
	{
	.reg .b32 %temp; 
	mov.b64 	{%temp, %r3}, %fd8;
	}
	and.b32  	%r4, %r3, 2146435072;
	setp.eq.s32 	%p3, %r4, 1062207488;
	setp.lt.s32 	%p4, %r3, 0;
	selp.b32 	%r5, 0, 2146435072, %p4;
	and.b32  	%r13, %r3, 2147483647;
	setp.ne.s32 	%p5, %r13, 1071644672;
	and.pred  	%p1, %p3, %p5;
	mov.u32 	%r14, %nctaid.x;
	mul.lo.s32 	%r6, %r1, %r14;
	cvta.to.global.u64 	%rd1, %rd5;
	cvta.to.global.u64 	%rd2, %rd3;
$L__BB0_2:
	ld.param.u64 	%rd15, [_Z18kernelgpuTripletb1IdEvPT_S1_S1_S1_S1_S1_PiS2_S2_S2_S2_S2_S1_S1_S2_iiiiii_param_12];
	ld.param.u64 	%rd14, [_Z18kernelgpuTripletb1IdEvPT_S1_S1_S1_S1_S1_PiS2_S2_S2_S2_S2_S1_S1_S2_iiiiii_param_1];
	setp.lt.s32 	%p6, %r3, 0;
	setp.eq.s32 	%p7, %r4, 1062207488;
	cvta.to.global.u64 	%rd7, %rd15;
	ld.global.f64 	%fd1, [%rd7];
	ld.global.f64 	%fd9, [%rd7+8];
	mul.lo.s32 	%r15, %r26, 3;
	cvta.to.global.u64 	%rd8, %rd14;
	mul.wide.s32 	%rd9, %r15, 8;
	add.s64 	%rd10, %rd8, %rd9;
	ld.global.f64 	%fd10, [%rd10];
	ld.global.f64 	%fd11, [%rd10+8];
	ld.global.f64 	%fd12, [%rd10+16];
	add.s64 	%rd11, %rd1, %rd9;
	ld.global.f64 	%fd13, [%rd11];
	ld.global.f64 	%fd14, [%rd11+8];
	ld.global.f64 	%fd15, [%rd11+16];
	mul.f64 	%fd16, %fd11, %fd14;
	fma.rn.f64 	%fd17, %fd10, %fd13, %fd16;
	fma.rn.f64 	%fd18, %fd12, %fd15, %fd17;
	mul.f64 	%fd19, %fd11, %fd11;
	fma.rn.f64 	%fd20, %fd10, %fd10, %fd19;
	fma.rn.f64 	%fd21, %fd12, %fd12, %fd20;
	sqrt.rn.f64 	%fd22, %fd21;
	div.rn.f64 	%fd23, %fd18, %fd22;
	mul.f64 	%fd24, %fd14, %fd14;
	fma.rn.f64 	%fd25, %fd13, %fd13, %fd24;
	fma.rn.f64 	%fd26, %fd15, %fd15, %fd25;
	sqrt.rn.f64 	%fd27, %fd26;
	div.rn.f64 	%fd28, %fd23, %fd27;
	sub.f64 	%fd2, %fd9, %fd28;
	{
	.reg .b32 %temp; 
	mov.b64 	{%temp, %r8}, %fd2;
	}
	abs.f64 	%fd3, %fd2;
	{ // callseq 0, 0
	.param .b64 param0;
	st.param.f64 	[param0], %fd3;
	.param .b64 retval0;
	call.uni (retval0), 
	__internal_accurate_pow, 
	(
	param0
	);
	ld.param.f64 	%fd29, [retval0];
	} // callseq 0
	setp.lt.s32 	%p9, %r8, 0;
	neg.f64 	%fd31, %fd29;
	selp.f64 	%fd32, %fd31, %fd29, %p7;
	selp.f64 	%fd33, %fd32, %fd29, %p9;
	setp.eq.f64 	%p10, %fd2, 0d0000000000000000;
	selp.b32 	%r16, %r8, 0, %p7;
	or.b32  	%r17, %r16, 2146435072;
	selp.b32 	%r18, %r17, %r16, %p6;
	mov.b32 	%r19, 0;
	mov.b64 	%fd34, {%r19, %r18};
	selp.f64 	%fd39, %fd34, %fd33, %p10;
	add.f64 	%fd35, %fd2, 0d4000000000000000;
	{
	.reg .b32 %temp; 
	mov.b64 	{%temp, %r20}, %fd35;
	}
	and.b32  	%r21, %r20, 2146435072;
	setp.ne.s32 	%p11, %r21, 2146435072;
	@%p11 bra 	$L__BB0_7;
	setp.num.f64 	%p12, %fd2, %fd2;
	@%p12 bra 	$L__BB0_5;
	mov.f64 	%fd36, 0d4000000000000000;
	add.rn.f64 	%fd39, %fd2, %fd36;
	bra.uni 	$L__BB0_7;
$L__BB0_5:
	setp.neu.f64 	%p13, %fd3, 0d7FF0000000000000;
	@%p13 bra 	$L__BB0_7;
	setp.lt.s32 	%p14, %r8, 0;
	or.b32  	%r22, %r5, -2147483648;
	selp.b32 	%r23, %r22, %r5, %p1;
	selp.b32 	%r24, %r23, %r5, %p14;
	mov.b32 	%r25, 0;
	mov.b64 	%fd39, {%r25, %r24};
$L__BB0_7:
	setp.eq.f64 	%p15, %fd2, 0d3FF0000000000000;
	selp.f64 	%fd37, 0d3FF0000000000000, %fd39, %p15;
	mul.f64 	%fd38, %fd1, %fd37;
	mul.wide.s32 	%rd12, %r26, 8;
	add.s64 	%rd13, %rd2, %rd12;
	st.global.f64 	[%rd13], %fd38;
	add.s32 	%r26, %r26, %r6;
	setp.lt.s32 	%p16, %r26, %r10;
	@%p16 bra 	$L__BB0_2;
$L__BB0_8:
	ret;

}
	// .globl	_Z18kernelgpuTripletb2IdEvPT_S1_S1_S1_S1_S1_PiS2_S2_S2_S2_S2_S1_S1_S2_iiiiii
.visible .entry _Z18kernelgpuTripletb2IdEvPT_S1_S1_S1_S1_S1_PiS2_S2_S2_S2_S2_S1_S1_S2_iiiiii(
	.param .u64 .ptr .align 1 _Z18kernelgpuTripletb2IdEvPT_S1_S1_S1_S1_S1_PiS2_S2_S2_S2_S2_S1_S1_S2_iiiiii_param_0,
	.param .u64 .ptr .align 1 _Z18kernelgpuTripletb2IdEvPT_S1_S1_S1_S1_S1_PiS2_S2_S2_S2_S2_S1_S1_S2_iiiiii_param_1,
	.param .u64 .ptr .align 1 _Z18kernelgpuTripletb2IdEvPT_S1_S1_S1_S1_S1_PiS2_S2_S2_S2_S2_S1_S1_S2_iiiiii_param_2,
	.param .u64 .ptr .align 1 _Z18kernelgpuTripletb2IdEvPT_S1_S1_S1_S1_S1_PiS2_S2_S2_S2_S2_S1_S1_S2_iiiiii_param_3,
	.param .u64 .ptr .align 1 _Z18kernelgpuTripletb2IdEvPT_S1_S1_S1_S1_S1_PiS2_S2_S2_S2_S2_S1_S1_S2_iiiiii_param_4,
	.param .u64 .ptr .align 1 _Z18kernelgpuTripletb2IdEvPT_S1_S1_S1_S1_S1_PiS2_S2_S2_S2_S2_S1_S1_S2_iiiiii_param_5,
	.param .u64 .ptr .align 1 _Z18kernelgpuTripletb2IdEvPT_S1_S1_S1_S1_S1_PiS2_S2_S2_S2_S2_S1_S1_S2_iiiiii_param_6,
	.param .u64 .ptr .align 1 _Z18kernelgpuTripletb2IdEvPT_S1_S1_S1_S1_S1_PiS2_S2_S2_S2_S2_S1_S1_S2_iiiiii_param_7,
	.param .u64 .ptr .align 1 _Z18kernelgpuTripletb2IdEvPT_S1_S1_S1_S1_S1_PiS2_S2_S2_S2_S2_S1_S1_S2_iiiiii_param_8,
	.param .u64 .ptr .align 1 _Z18kernelgpuTripletb2IdEvPT_S1_S1_S1_S1_S1_PiS2_S2_S2_S2_S2_S1_S1_S2_iiiiii_param_9,
	.param .u64 .ptr .align 1 _Z18kernelgpuTripletb2IdEvPT_S1_S1_S1_S1_S1_PiS2_S2_S2_S2_S2_S1_S1_S2_iiiiii_param_10,
	.param .u64 .ptr .align 1 _Z18kernelgpuTripletb2IdEvPT_S1_S1_S1_S1_S1_PiS2_S2_S2_S2_S2_S1_S1_S2_iiiiii_param_11,
	.param .u64 .ptr .align 1 _Z18kernelgpuTripletb2IdEvPT_S1_S1_S1_S1_S1_PiS2_S2_S2_S2_S2_S1_S1_S2_iiiiii_param_12,
	.param .u64 .ptr .align 1 _Z18kernelgpuTripletb2IdEvPT_S1_S1_S1_S1_S1_PiS2_S2_S2_S2_S2_S1_S1_S2_iiiiii_param_13,
	.param .u64 .ptr .align 1 _Z18kernelgpuTripletb2IdEvPT_S1_S1_S1_S1_S1_PiS2_S2_S2_S2_S2_S1_S1_S2_iiiiii_param_14,
	.param .u32 _Z18kernelgpuTripletb2IdEvPT_S1_S1_S1_S1_S1_PiS2_S2_S2_S2_S2_S1_S1_S2_iiiiii_param_15,
	.param .u32 _Z18kernelgpuTripletb2IdEvPT_S1_S1_S1_S1_S1_PiS2_S2_S2_S2_S2_S1_S1_S2_iiiiii_param_16,
	.param .u32 _Z18kernelgpuTripletb2IdEvPT_S1_S1_S1_S1_S1_PiS2_S2_S2_S2_S2_S1_S1_S2_iiiiii_param_17,
	.param .u32 _Z18kernelgpuTripletb2IdEvPT_S1_S1_S1_S1_S1_PiS2_S2_S2_S2_S2_S1_S1_S2_iiiiii_param_18,
	.param .u32 _Z18kernelgpuTripletb2IdEvPT_S1_S1_S1_S1_S1_PiS2_S2_S2_S2_S2_S1_S1_S2_iiiiii_param_19,
	.param .u32 _Z18kernelgpuTripletb2IdEvPT_S1_S1_S1_S1_S1_PiS2_S2_S2_S2_S2_S1_S1_S2_iiiiii_param_20
)
{
	.reg .pred 	%p<27>;
	.reg .b32 	%r<38>;
	.reg .b64 	%rd<18>;
	.reg .b64 	%fd<73>;

	ld.param.u32 	%r11, [_Z18kernelgpuTripletb2IdEvPT_S1_S1_S1_S1_S1_PiS2_S2_S2_S2_S2_S1_S1_S2_iiiiii_param_20];
	mov.u32 	%r12, %tid.x;
	mov.u32 	%r13, %ctaid.x;
	mov.u32 	%r1, %ntid.x;
	mad.lo.s32 	%r37, %r13, %r1, %r12;
	setp.ge.s32 	%p2, %r37, %r11;
	@%p2 bra 	$L__BB1_13;
	mov.f64 	%fd24, 0d4000000000000000;
	{
	.reg .b32 %temp; 
	mov.b64 	{%temp, %r3}, %fd24;
	}
	and.b32  	%r4, %r3, 2146435072;
	setp.eq.s32 	%p3, %r4, 1062207488;
	setp.lt.s32 	%p4, %r3, 0;
	selp.b32 	%r5, 0, 2146435072, %p4;
	and.b32  	%r14, %r3, 2147483647;
	setp.ne.s32 	%p5, %r14, 1071644672;
	and.pred  	%p1, %p3, %p5;
	mov.u32 	%r15, %nctaid.x;
	mul.lo.s32 	%r6, %r1, %r15;
$L__BB1_2:
	ld.param.u64 	%rd17, [_Z18kernelgpuTripletb2IdEvPT_S1_S1_S1_S1_S1_PiS2_S2_S2_S2_S2_S1_S1_S2_iiiiii_param_12];
	ld.param.u64 	%rd16, [_Z18kernelgpuTripletb2IdEvPT_S1_S1_S1_S1_S1_PiS2_S2_S2_S2_S2_S1_S1_S2_iiiiii_param_2];
	ld.param.u64 	%rd15, [_Z18kernelgpuTripletb2IdEvPT_S1_S1_S1_S1_S1_PiS2_S2_S2_S2_S2_S1_S1_S2_iiiiii_param_1];
	setp.lt.s32 	%p6, %r3, 0;
	setp.eq.s32 	%p7, %r4, 1062207488;
	cvta.to.global.u64 	%rd5, %rd17;
	ld.global.f64 	%fd1, [%rd5];
	ld.global.f64 	%fd2, [%rd5+8];
	ld.global.f64 	%fd3, [%rd5+16];
	ld.global.f64 	%fd25, [%rd5+24];
	mul.lo.s32 	%r16, %r37, 3;
	cvta.to.global.u64 	%rd6, %rd15;
	mul.wide.s32 	%rd7, %r16, 8;
	add.s64 	%rd8, %rd6, %rd7;
	ld.global.f64 	%fd26, [%rd8];
	ld.global.f64 	%fd27, [%rd8+8];
	ld.global.f64 	%fd28, [%rd8+16];
	cvta.to.global.u64 	%rd9, %rd16;
	add.s64 	%rd10, %rd9, %rd7;
	ld.global.f64 	%fd29, [%rd10];
	ld.global.f64 	%fd30, [%rd10+8];
	ld.global.f64 	%fd31, [%rd10+16];
	mul.f64 	%fd32, %fd27, %fd27;
	mul.f64 	%fd4, %fd29, %fd29;
	mul.f64 	%fd5, %fd30, %fd30;
	mul.f64 	%fd6, %fd31, %fd31;
	fma.rn.f64 	%fd33, %fd26, %fd26, %fd32;
	fma.rn.f64 	%fd7, %fd28, %fd28, %fd33;
	add.f64 	%fd34, %fd7, %fd4;
	add.f64 	%fd35, %fd34, %fd5;
	add.f64 	%fd36, %fd35, %fd6;
	mul.f64 	%fd8, %fd26, %fd29;
	add.f64 	%fd37, %fd8, %fd8;
	sub.f64 	%fd38, %fd36, %fd37;
	mul.f64 	%fd9, %fd27, %fd30;
	add.f64 	%fd39, %fd9, %fd9;
	sub.f64 	%fd40, %fd38, %fd39;
	mul.f64 	%fd10, %fd28, %fd31;
	add.f64 	%fd41, %fd10, %fd10;
	sub.f64 	%fd42, %fd40, %fd41;
	sqrt.rn.f64 	%fd43, %fd42;
	sub.f64 	%fd11, %fd25, %fd43;
	{
	.reg .b32 %temp; 
	mov.b64 	{%temp, %r8}, %fd11;
	}
	abs.f64 	%fd12, %fd11;
	{ // callseq 1, 0
	.param .b64 param0;
	st.param.f64 	[param0], %fd12;
	.param .b64 retval0;
	call.uni (retval0), 
	__internal_accurate_pow, 
	(
	param0
	);
	ld.param.f64 	%fd44, [retval0];
	} // callseq 1
	setp.lt.s32 	%p9, %r8, 0;
	neg.f64 	%fd46, %fd44;
	selp.f64 	%fd47, %fd46, %fd44, %p7;
	selp.f64 	%fd48, %fd47, %fd44, %p9;
	setp.eq.f64 	%p10, %fd11, 0d0000000000000000;
	selp.b32 	%r17, %r8, 0, %p7;
	or.b32  	%r18, %r17, 2146435072;
	selp.b32 	%r19, %r18, %r17, %p6;
	mov.b32 	%r20, 0;
	mov.b64 	%fd49, {%r20, %r19};
	selp.f64 	%fd71, %fd49, %fd48, %p10;
	add.f64 	%fd50, %fd11, 0d4000000000000000;
	{
	.reg .b32 %temp; 
	mov.b64 	{%temp, %r21}, %fd50;
	}
	and.b32  	%r22, %r21, 2146435072;
	setp.ne.s32 	%p11, %r22, 2146435072;
	@%p11 bra 	$L__BB1_7;
	setp.num.f64 	%p12, %fd11, %fd11;
	@%p12 bra 	$L__BB1_5;
	mov.f64 	%fd51, 0d4000000000000000;
	add.rn.f64 	%fd71, %fd11, %fd51;
	bra.uni 	$L__BB1_7;
$L__BB1_5:
	setp.neu.f64 	%p13, %fd12, 0d7FF0000000000000;
	@%p13 bra 	$L__BB1_7;
	or.b32  	%r23, %r5, -2147483648;
	selp.b32 	%r24, %r23, %r5, %p1;
	selp.b32 	%r25, %r24, %r5, %p9;
	mov.b32 	%r26, 0;
	mov.b64 	%fd71, {%r26, %r25};
$L__BB1_7:
	setp.eq.f64 	%p18, %fd11, 0d3FF0000000000000;
	selp.f64 	%fd52, 0d3FF0000000000000, %fd71, %p18;
	mul.f64 	%fd17, %fd3, %fd52;
	add.f64 	%fd53, %fd8, %fd9;
	add.f64 	%fd54, %fd53, %fd10;
	sqrt.rn.f64 	%fd55, %fd7;
	div.rn.f64 	%fd56, %fd54, %fd55;
	add.f64 	%fd57, %fd4, %fd5;
	add.f64 	%fd58, %fd57, %fd6;
	sqrt.rn.f64 	%fd59, %fd58;
	div.rn.f64 	%fd60, %fd56, %fd59;
	sub.f64 	%fd18, %fd2, %fd60;
	{
	.reg .b32 %temp; 
	mov.b64 	{%temp, %r9}, %fd18;
	}
	abs.f64 	%fd19, %fd18;
	{ // callseq 2, 0
	.param .b64 param0;
	st.param.f64 	[param0], %fd19;
	.param .b64 retval0;
	call.uni (retval0), 
	__internal_accurate_pow, 
	(
	param0
	);
	ld.param.f64 	%fd61, [retval0];
	} // callseq 2
	setp.lt.s32 	%p19, %r9, 0;
	neg.f64 	%fd63, %fd61;
	selp.f64 	%fd64, %fd63, %fd61, %p7;
	selp.f64 	%fd65, %fd64, %fd61, %p19;
	setp.eq.f64 	%p20, %fd18, 0d0000000000000000;
	selp.b32 	%r27, %r9, 0, %p7;
	or.b32  	%r28, %r27, 2146435072;
	selp.b32 	%r29, %r28, %r27, %p6;
	mov.b32 	%r30, 0;
	mov.b64 	%fd66, {%r30, %r29};
	selp.f64 	%fd72, %fd66, %fd65, %p20;
	add.f64 	%fd67, %fd18, 0d4000000000000000;
	{
	.reg .b32 %temp; 
	mov.b64 	{%temp, %r31}, %fd67;
	}
	and.b32  	%r32, %r31, 2146435072;
	setp.ne.s32 	%p21, %r32, 2146435072;
	@%p21 bra 	$L__BB1_12;
	setp.num.f64 	%p22, %fd18, %fd18;
	@%p22 bra 	$L__BB1_10;
	mov.f64 	%fd68, 0d4000000000000000;
	add.rn.f64 	%fd72, %fd18, %fd68;
	bra.uni 	$L__BB1_12;
$L__BB1_10:
	setp.neu.f64 	%p23, %fd19, 0d7FF0000000000000;
	@%p23 bra 	$L__BB1_12;
	setp.lt.s32 	%p24, %r9, 0;
	or.b32  	%r33, %r5, -2147483648;
	selp.b32 	%r34, %r33, %r5, %p1;
	selp.b32 	%r35, %r34, %r5, %p24;
	mov.b32 	%r36, 0;
	mov.b64 	%fd72, {%r36, %r35};
$L__BB1_12:
	ld.param.u64 	%rd14, [_Z18kernelgpuTripletb2IdEvPT_S1_S1_S1_S1_S1_PiS2_S2_S2_S2_S2_S1_S1_S2_iiiiii_param_0];
	setp.eq.f64 	%p25, %fd18, 0d3FF0000000000000;
	selp.f64 	%fd69, 0d3FF0000000000000, %fd72, %p25;
	fma.rn.f64 	%fd70, %fd1, %fd69, %fd17;
	cvta.to.global.u64 	%rd11, %rd14;
	mul.wide.s32 	%rd12, %r37, 8;
	add.s64 	%rd13, %rd11, %rd12;
	st.global.f64 	[%rd13], %fd70;
	add.s32 	%r37, %r37, %r6;
	setp.lt.s32 	%p26, %r37, %r11;
	@%p26 bra 	$L__BB1_2;
$L__BB1_13:
	ret;

}
	// .globl	_Z18kernelgpuTripletb1IfEvPT_S1_S1_S1_S1_S1_PiS2_S2_S2_S2_S2_S1_S1_S2_iiiiii
.visible .entry _Z18kernelgpuTripletb1IfEvPT_S1_S1_S1_S1_S1_PiS2_S2_S2_S2_S2_S1_S1_S2_iiiiii(
	.param .u64 .ptr .align 1 _Z18kernelgpuTripletb1IfEvPT_S1_S1_S1_S1_S1_PiS2_S2_S2_S2_S2_S1_S1_S2_iiiiii_param_0,
	.param .u64 .ptr .align 1 _Z18kernelgpuTripletb1IfEvPT_S1_S1_S1_S1_S1_PiS2_S2_S2_S2_S2_S1_S1_S2_iiiiii_param_1,
	.param .u64 .ptr .align 1 _Z18kernelgpuTripletb1IfEvPT_S1_S1_S1_S1_S1_PiS2_S2_S2_S2_S2_S1_S1_S2_iiiiii_param_2,
	.param .u64 .ptr .align 1 _Z18kernelgpuTripletb1IfEvPT_S1_S1_S1_S1_S1_PiS2_S2_S2_S2_S2_S1_S1_S2_iiiiii_param_3,
	.param .u64 .ptr .align 1 _Z18kernelgpuTripletb1IfEvPT_S1_S1_S1_S1_S1_PiS2_S2_S2_S2_S2_S1_S1_S2_iiiiii_param_4,
	.param .u64 .ptr .align 1 _Z18kernelgpuTripletb1IfEvPT_S1_S1_S1_S1_S1_PiS2_S2_S2_S2_S2_S1_S1_S2_iiiiii_param_5,
	.param .u64 .ptr .align 1 _Z18kernelgpuTripletb1IfEvPT_S1_S1_S1_S1_S1_PiS2_S2_S2_S2_S2_S1_S1_S2_iiiiii_param_6,
	.param .u64 .ptr .align 1 _Z18kernelgpuTripletb1IfEvPT_S1_S1_S1_S1_S1_PiS2_S2_S2_S2_S2_S1_S1_S2_iiiiii_param_7,
	.param .u64 .ptr .align 1 _Z18kernelgpuTripletb1IfEvPT_S1_S1_S1_S1_S1_PiS2_S2_S2_S2_S2_S1_S1_S2_iiiiii_param_8,
	.param .u64 .ptr .align 1 _Z18kernelgpuTripletb1IfEvPT_S1_S1_S1_S1_S1_PiS2_S2_S2_S2_S2_S1_S1_S2_iiiiii_param_9,
	.param .u64 .ptr .align 1 _Z18kernelgpuTripletb1IfEvPT_S1_S1_S1_S1_S1_PiS2_S2_S2_S2_S2_S1_S1_S2_iiiiii_param_10,
	.param .u64 .ptr .align 1 _Z18kernelgpuTripletb1IfEvPT_S1_S1_S1_S1_S1_PiS2_S2_S2_S2_S2_S1_S1_S2_iiiiii_param_11,
	.param .u64 .ptr .align 1 _Z18kernelgpuTripletb1IfEvPT_S1_S1_S1_S1_S1_PiS2_S2_S2_S2_S2_S1_S1_S2_iiiiii_param_12,
	.param .u64 .ptr .align 1 _Z18kernelgpuTripletb1IfEvPT_S1_S1_S1_S1_S1_PiS2_S2_S2_S2_S2_S1_S1_S2_iiiiii_param_13,
	.param .u64 .ptr .align 1 _Z18kernelgpuTripletb1IfEvPT_S1_S1_S1_S1_S1_PiS2_S2_S2_S2_S2_S1_S1_S2_iiiiii_param_14,
	.param .u32 _Z18kernelgpuTripletb1IfEvPT_S1_S1_S1_S1_S1_PiS2_S2_S2_S2_S2_S1_S1_S2_iiiiii_param_15,
	.param .u32 _Z18kernelgpuTripletb1IfEvPT_S1_S1_S1_S1_S1_PiS2_S2_S2_S2_S2_S1_S1_S2_iiiiii_param_16,
	.param .u32 _Z18kernelgpuTripletb1IfEvPT_S1_S1_S1_S1_S1_PiS2_S2_S2_S2_S2_S1_S1_S2_iiiiii_param_17,
	.param .u32 _Z18kernelgpuTripletb1IfEvPT_S1_S1_S1_S1_S1_PiS2_S2_S2_S2_S2_S1_S1_S2_iiiiii_param_18,
	.param .u32 _Z18kernelgpuTripletb1IfEvPT_S1_S1_S1_S1_S1_PiS2_S2_S2_S2_S2_S1_S1_S2_iiiiii_param_19,
	.param .u32 _Z18kernelgpuTripletb1IfEvPT_S1_S1_S1_S1_S1_PiS2_S2_S2_S2_S2_S1_S1_S2_iiiiii_param_20
)
{
	.reg .pred 	%p<17>;
	.reg .b32 	%r<27>;
	.reg .b32 	%f<21>;
	.reg .b64 	%rd<14>;
	.reg .b64 	%fd<26>;

	ld.param.u64 	%rd5, [_Z18kernelgpuTripletb1IfEvPT_S1_S1_S1_S1_S1_PiS2_S2_S2_S2_S2_S1_S1_S2_iiiiii_param_0];
	ld.param.u64 	%rd6, [_Z18kernelgpuTripletb1IfEvPT_S1_S1_S1_S1_S1_PiS2_S2_S2_S2_S2_S1_S1_S2_iiiiii_param_1];
	ld.param.u64 	%rd7, [_Z18kernelgpuTripletb1IfEvPT_S1_S1_S1_S1_S1_PiS2_S2_S2_S2_S2_S1_S1_S2_iiiiii_param_2];
	ld.param.u64 	%rd8, [_Z18kernelgpuTripletb1IfEvPT_S1_S1_S1_S1_S1_PiS2_S2_S2_S2_S2_S1_S1_S2_iiiiii_param_12];
	ld.param.u32 	%r11, [_Z18kernelgpuTripletb1IfEvPT_S1_S1_S1_S1_S1_PiS2_S2_S2_S2_S2_S1_S1_S2_iiiiii_param_20];
	mov.u32 	%r12, %tid.x;
	mov.u32 	%r13, %ctaid.x;
	mov.u32 	%r1, %ntid.x;
	mad.lo.s32 	%r26, %r13, %r1, %r12;
	setp.ge.s32 	%p2, %r26, %r11;
	@%p2 bra 	$L__BB2_8;
	cvta.to.global.u64 	%rd1, %rd8;
	mov.f64 	%fd7, 0d4000000000000000;
	{
	.reg .b32 %temp; 
	mov.b64 	{%temp, %r3}, %fd7;
	}
	and.b32  	%r4, %r3, 2146435072;
	setp.eq.s32 	%p3, %r4, 1062207488;
	setp.lt.s32 	%p4, %r3, 0;
	selp.b32 	%r5, 0, 2146435072, %p4;
	and.b32  	%r14, %r3, 2147483647;
	setp.ne.s32 	%p5, %r14, 1071644672;
	and.pred  	%p1, %p3, %p5;
	or.b32  	%r6, %r5, -2147483648;
	mov.u32 	%r15, %nctaid.x;
	mul.lo.s32 	%r7, %r1, %r15;
	cvta.to.global.u64 	%rd2, %rd6;
	cvta.to.global.u64 	%rd3, %rd7;
	cvta.to.global.u64 	%rd4, %rd5;
	selp.b32 	%r23, %r6, %r5, %p1;
$L__BB2_2:
	setp.lt.s32 	%p6, %r3, 0;
	setp.eq.s32 	%p7, %r4, 1062207488;
	ld.global.f32 	%f1, [%rd1];
	ld.global.f32 	%f2, [%rd1+4];
	mul.lo.s32 	%r16, %r26, 3;
	mul.wide.s32 	%rd9, %r16, 4;
	add.s64 	%rd10, %rd2, %rd9;
	ld.global.f32 	%f3, [%rd10];
	ld.global.f32 	%f4, [%rd10+4];
	ld.global.f32 	%f5, [%rd10+8];
	add.s64 	%rd11, %rd3, %rd9;
	ld.global.f32 	%f6, [%rd11];
	ld.global.f32 	%f7, [%rd11+4];
	ld.global.f32 	%f8, [%rd11+8];
	cvt.f64.f32 	%fd8, %f2;
	mul.f32 	%f9, %f4, %f7;
	fma.rn.f32 	%f10, %f3, %f6, %f9;
	fma.rn.f32 	%f11, %f5, %f8, %f10;
	cvt.f64.f32 	%fd9, %f11;
	mul.f32 	%f12, %f4, %f4;
	fma.rn.f32 	%f13, %f3, %f3, %f12;
	fma.rn.f32 	%f14, %f5, %f5, %f13;
	sqrt.rn.f32 	%f15, %f14;
	cvt.f64.f32 	%fd10, %f15;
	div.rn.f64 	%fd11, %fd9, %fd10;
	mul.f32 	%f16, %f7, %f7;
	fma.rn.f32 	%f17, %f6, %f6, %f16;
	fma.rn.f32 	%f18, %f8, %f8, %f17;
	sqrt.rn.f32 	%f19, %f18;
	cvt.f64.f32 	%fd12, %f19;
	div.rn.f64 	%fd13, %fd11, %fd12;
	sub.f64 	%fd1, %fd8, %fd13;
	{
	.reg .b32 %temp; 
	mov.b64 	{%temp, %r9}, %fd1;
	}
	abs.f64 	%fd2, %fd1;
	{ // callseq 3, 0
	.param .b64 param0;
	st.param.f64 	[param0], %fd2;
	.param .b64 retval0;
	call.uni (retval0), 
	__internal_accurate_pow, 
	(
	param0
	);
	ld.param.f64 	%fd14, [retval0];
	} // callseq 3
	setp.lt.s32 	%p9, %r9, 0;
	neg.f64 	%fd16, %fd14;
	selp.f64 	%fd17, %fd16, %fd14, %p7;
	selp.f64 	%fd18, %fd17, %fd14, %p9;
	setp.eq.f64 	%p10, %fd1, 0d0000000000000000;
	selp.b32 	%r17, %r9, 0, %p7;
	or.b32  	%r18, %r17, 2146435072;
	selp.b32 	%r19, %r18, %r17, %p6;
	mov.b32 	%r20, 0;
	mov.b64 	%fd19, {%r20, %r19};
	selp.f64 	%fd25, %fd19, %fd18, %p10;
	add.f64 	%fd20, %fd1, 0d4000000000000000;
	{
	.reg .b32 %temp; 
	mov.b64 	{%temp, %r21}, %fd20;
	}
	and.b32  	%r22, %r21, 2146435072;
	setp.ne.s32 	%p11, %r22, 2146435072;
	@%p11 bra 	$L__BB2_7;
	setp.num.f64 	%p12, %fd1, %fd1;
	@%p12 bra 	$L__BB2_5;
	mov.f64 	%fd21, 0d4000000000000000;
	add.rn.f64 	%fd25, %fd1, %fd21;
	bra.uni 	$L__BB2_7;
$L__BB2_5:
	setp.neu.f64 	%p13, %fd2, 0d7FF0000000000000;
	@%p13 bra 	$L__BB2_7;
	setp.lt.s32 	%p14, %r9, 0;
	selp.b32 	%r24, %r23, %r5, %p14;
	mov.b32 	%r25, 0;
	mov.b64 	%fd25, {%r25, %r24};
$L__BB2_7:
	setp.eq.f64 	%p15, %fd1, 0d3FF0000000000000;
	selp.f64 	%fd22, 0d3FF0000000000000, %fd25, %p15;
	cvt.f64.f32 	%fd23, %f1;
	mul.f64 	%fd24, %fd22, %fd23;
	cvt.rn.f32.f64 	%f20, %fd24;
	mul.wide.s32 	%rd12, %r26, 4;
	add.s64 	%rd13, %rd4, %rd12;
	st.global.f32 	[%rd13], %f20;
	add.s32 	%r26, %r26, %r7;
	setp.lt.s32 	%p16, %r26, %r11;
	@%p16 bra 	$L__BB2_2;
$L__BB2_8:
	ret;

}
	// .globl	_Z18kernelgpuTripletb2IfEvPT_S1_S1_S1_S1_S1_PiS2_S2_S2_S2_S2_S1_S1_S2_iiiiii
.visible .entry _Z18kernelgpuTripletb2IfEvPT_S1_S1_S1_S1_S1_PiS2_S2_S2_S2_S2_S1_S1_S2_iiiiii(
	.param .u64 .ptr .align 1 _Z18kernelgpuTripletb2IfEvPT_S1_S1_S1_S1_S1_PiS2_S2_S2_S2_S2_S1_S1_S2_iiiiii_param_0,
	.param .u64 .ptr .align 1 _Z18kernelgpuTripletb2IfEvPT_S1_S1_S1_S1_S1_PiS2_S2_S2_S2_S2_S1_S1_S2_iiiiii_param_1,
	.param .u64 .ptr .align 1 _Z18kernelgpuTripletb2IfEvPT_S1_S1_S1_S1_S1_PiS2_S2_S2_S2_S2_S1_S1_S2_iiiiii_param_2,
	.param .u64 .ptr .align 1 _Z18kernelgpuTripletb2IfEvPT_S1_S1_S1_S1_S1_PiS2_S2_S2_S2_S2_S1_S1_S2_iiiiii_param_3,
	.param .u64 .ptr .align 1 _Z18kernelgpuTripletb2IfEvPT_S1_S1_S1_S1_S1_PiS2_S2_S2_S2_S2_S1_S1_S2_iiiiii_param_4,
	.param .u64 .ptr .align 1 _Z18kernelgpuTripletb2IfEvPT_S1_S1_S1_S1_S1_PiS2_S2_S2_S2_S2_S1_S1_S2_iiiiii_param_5,
	.param .u64 .ptr .align 1 _Z18kernelgpuTripletb2IfEvPT_S1_S1_S1_S1_S1_PiS2_S2_S2_S2_S2_S1_S1_S2_iiiiii_param_6,
	.param .u64 .ptr .align 1 _Z18kernelgpuTripletb2IfEvPT_S1_S1_S1_S1_S1_PiS2_S2_S2_S2_S2_S1_S1_S2_iiiiii_param_7,
	.param .u64 .ptr .align 1 _Z18kernelgpuTripletb2IfEvPT_S1_S1_S1_S1_S1_PiS2_S2_S2_S2_S2_S1_S1_S2_iiiiii_param_8,
	.param .u64 .ptr .align 1 _Z18kernelgpuTripletb2IfEvPT_S1_S1_S1_S1_S1_PiS2_S2_S2_S2_S2_S1_S1_S2_iiiiii_param_9,
	.param .u64 .ptr .align 1 _Z18kernelgpuTripletb2IfEvPT_S1_S1_S1_S1_S1_PiS2_S2_S2_S2_S2_S1_S1_S2_iiiiii_param_10,
	.param .u64 .ptr .align 1 _Z18kernelgpuTripletb2IfEvPT_S1_S1_S1_S1_S1_PiS2_S2_S2_S2_S2_S1_S1_S2_iiiiii_param_11,
	.param .u64 .ptr .align 1 _Z18kernelgpuTripletb2IfEvPT_S1_S1_S1_S1_S1_PiS2_S2_S2_S2_S2_S1_S1_S2_iiiiii_param_12,
	.param .u64 .ptr .align 1 _Z18kernelgpuTripletb2IfEvPT_S1_S1_S1_S1_S1_PiS2_S2_S2_S2_S2_S1_S1_S2_iiiiii_param_13,
	.param .u64 .ptr .align 1 _Z18kernelgpuTripletb2IfEvPT_S1_S1_S1_S1_S1_PiS2_S2_S2_S2_S2_S1_S1_S2_iiiiii_param_14,
	.param .u32 _Z18kernelgpuTripletb2IfEvPT_S1_S1_S1_S1_S1_PiS2_S2_S2_S2_S2_S1_S1_S2_iiiiii_param_15,
	.param .u32 _Z18kernelgpuTripletb2IfEvPT_S1_S1_S1_S1_S1_PiS2_S2_S2_S2_S2_S1_S1_S2_iiiiii_param_16,
	.param .u32 _Z18kernelgpuTripletb2IfEvPT_S1_S1_S1_S1_S1_PiS2_S2_S2_S2_S2_S1_S1_S2_iiiiii_param_17,
	.param .u32 _Z18kernelgpuTripletb2IfEvPT_S1_S1_S1_S1_S1_PiS2_S2_S2_S2_S2_S1_S1_S2_iiiiii_param_18,
	.param .u32 _Z18kernelgpuTripletb2IfEvPT_S1_S1_S1_S1_S1_PiS2_S2_S2_S2_S2_S1_S1_S2_iiiiii_param_19,
	.param .u32 _Z18kernelgpuTripletb2IfEvPT_S1_S1_S1_S1_S1_PiS2_S2_S2_S2_S2_S1_S1_S2_iiiiii_param_20
)
{
	.reg .pred 	%p<27>;
	.reg .b32 	%r<38>;
	.reg .b32 	%f<30>;
	.reg .b64 	%rd<16>;
	.reg .b64 	%fd<56>;

	ld.param.u64 	%rd3, [_Z18kernelgpuTripletb2IfEvPT_S1_S1_S1_S1_S1_PiS2_S2_S2_S2_S2_S1_S1_S2_iiiiii_param_0];
	ld.param.u64 	%rd5, [_Z18kernelgpuTripletb2IfEvPT_S1_S1_S1_S1_S1_PiS2_S2_S2_S2_S2_S1_S1_S2_iiiiii_param_2];
	ld.param.u32 	%r11, [_Z18kernelgpuTripletb2IfEvPT_S1_S1_S1_S1_S1_PiS2_S2_S2_S2_S2_S1_S1_S2_iiiiii_param_20];
	mov.u32 	%r12, %tid.x;
	mov.u32 	%r13, %ctaid.x;
	mov.u32 	%r1, %ntid.x;
	mad.lo.s32 	%r37, %r13, %r1, %r12;
	setp.ge.s32 	%p2, %r37, %r11;
	@%p2 bra 	$L__BB3_13;
	mov.f64 	%fd14, 0d4000000000000000;
	{
	.reg .b32 %temp; 
	mov.b64 	{%temp, %r3}, %fd14;
	}
	and.b32  	%r4, %r3, 2146435072;
	setp.eq.s32 	%p3, %r4, 1062207488;
	setp.lt.s32 	%p4, %r3, 0;
	selp.b32 	%r5, 0, 2146435072, %p4;
	and.b32  	%r14, %r3, 2147483647;
	setp.ne.s32 	%p5, %r14, 1071644672;
	and.pred  	%p1, %p3, %p5;
	mov.u32 	%r15, %nctaid.x;
	mul.lo.s32 	%r6, %r1, %r15;
	cvta.to.global.u64 	%rd1, %rd5;
	cvta.to.global.u64 	%rd2, %rd3;
$L__BB3_2:
	ld.param.u64 	%rd15, [_Z18kernelgpuTripletb2IfEvPT_S1_S1_S1_S1_S1_PiS2_S2_S2_S2_S2_S1_S1_S2_iiiiii_param_12];
	ld.param.u64 	%rd14, [_Z18kernelgpuTripletb2IfEvPT_S1_S1_S1_S1_S1_PiS2_S2_S2_S2_S2_S1_S1_S2_iiiiii_param_1];
	setp.lt.s32 	%p6, %r3, 0;
	setp.eq.s32 	%p7, %r4, 1062207488;
	cvta.to.global.u64 	%rd7, %rd15;
	ld.global.f32 	%f1, [%rd7];
	ld.global.f32 	%f2, [%rd7+4];
	ld.global.f32 	%f3, [%rd7+8];
	ld.global.f32 	%f11, [%rd7+12];
	mul.lo.s32 	%r16, %r37, 3;
	cvta.to.global.u64 	%rd8, %rd14;
	mul.wide.s32 	%rd9, %r16, 4;
	add.s64 	%rd10, %rd8, %rd9;
	ld.global.f32 	%f12, [%rd10];
	ld.global.f32 	%f13, [%rd10+4];
	ld.global.f32 	%f14, [%rd10+8];
	add.s64 	%rd11, %rd1, %rd9;
	ld.global.f32 	%f15, [%rd11];
	ld.global.f32 	%f16, [%rd11+4];
	ld.global.f32 	%f17, [%rd11+8];
	mul.f32 	%f18, %f13, %f13;
	mul.f32 	%f4, %f15, %f15;
	mul.f32 	%f5, %f16, %f16;
	mul.f32 	%f6, %f17, %f17;
	cvt.f64.f32 	%fd15, %f11;
	fma.rn.f32 	%f19, %f12, %f12, %f18;
	fma.rn.f32 	%f7, %f14, %f14, %f19;
	add.f32 	%f20, %f7, %f4;
	add.f32 	%f21, %f20, %f5;
	add.f32 	%f22, %f21, %f6;
	cvt.f64.f32 	%fd16, %f22;
	mul.f32 	%f8, %f12, %f15;
	cvt.f64.f32 	%fd17, %f8;
	add.f64 	%fd18, %fd17, %fd17;
	sub.f64 	%fd19, %fd16, %fd18;
	mul.f32 	%f9, %f13, %f16;
	cvt.f64.f32 	%fd20, %f9;
	add.f64 	%fd21, %fd20, %fd20;
	sub.f64 	%fd22, %fd19, %fd21;
	mul.f32 	%f10, %f14, %f17;
	cvt.f64.f32 	%fd23, %f10;
	add.f64 	%fd24, %fd23, %fd23;
	sub.f64 	%fd25, %fd22, %fd24;
	sqrt.rn.f64 	%fd26, %fd25;
	sub.f64 	%fd1, %fd15, %fd26;
	{
	.reg .b32 %temp; 
	mov.b64 	{%temp, %r8}, %fd1;
	}
	abs.f64 	%fd2, %fd1;
	{ // callseq 4, 0
	.param .b64 param0;
	st.param.f64 	[param0], %fd2;
	.param .b64 retval0;
	call.uni (retval0), 
	__internal_accurate_pow, 
	(
	param0
	);
	ld.param.f64 	%fd27, [retval0];
	} // callseq 4
	setp.lt.s32 	%p9, %r8, 0;
	neg.f64 	%fd29, %fd27;
	selp.f64 	%fd30, %fd29, %fd27, %p7;
	selp.f64 	%fd31, %fd30, %fd27, %p9;
	setp.eq.f64 	%p10, %fd1, 0d0000000000000000;
	selp.b32 	%r17, %r8, 0, %p7;
	or.b32  	%r18, %r17, 2146435072;
	selp.b32 	%r19, %r18, %r17, %p6;
	mov.b32 	%r20, 0;
	mov.b64 	%fd32, {%r20, %r19};
	selp.f64 	%fd54, %fd32, %fd31, %p10;
	add.f64 	%fd33, %fd1, 0d4000000000000000;
	{
	.reg .b32 %temp; 
	mov.b64 	{%temp, %r21}, %fd33;
	}
	and.b32  	%r22, %r21, 2146435072;
	setp.ne.s32 	%p11, %r22, 2146435072;
	@%p11 bra 	$L__BB3_7;
	setp.num.f64 	%p12, %fd1, %fd1;
	@%p12 bra 	$L__BB3_5;
	mov.f64 	%fd34, 0d4000000000000000;
	add.rn.f64 	%fd54, %fd1, %fd34;
	bra.uni 	$L__BB3_7;
$L__BB3_5:
	setp.neu.f64 	%p13, %fd2, 0d7FF0000000000000;
	@%p13 bra 	$L__BB3_7;
	or.b32  	%r23, %r5, -2147483648;
	selp.b32 	%r24, %r23, %r5, %p1;
	selp.b32 	%r25, %r24, %r5, %p9;
	mov.b32 	%r26, 0;
	mov.b64 	%fd54, {%r26, %r25};
$L__BB3_7:
	setp.lt.s32 	%p15, %r3, 0;
	setp.eq.s32 	%p16, %r4, 1062207488;
	setp.eq.f64 	%p18, %fd1, 0d3FF0000000000000;
	selp.f64 	%fd35, 0d3FF0000000000000, %fd54, %p18;
	cvt.f64.f32 	%fd36, %f3;
	mul.f64 	%fd7, %fd35, %fd36;
	cvt.f64.f32 	%fd37, %f2;
	add.f32 	%f23, %f8, %f9;
	add.f32 	%f24, %f23, %f10;
	cvt.f64.f32 	%fd38, %f24;
	sqrt.rn.f32 	%f25, %f7;
	cvt.f64.f32 	%fd39, %f25;
	div.rn.f64 	%fd40, %fd38, %fd39;
	add.f32 	%f26, %f4, %f5;
	add.f32 	%f27, %f26, %f6;
	sqrt.rn.f32 	%f28, %f27;
	cvt.f64.f32 	%fd41, %f28;
	div.rn.f64 	%fd42, %fd40, %fd41;
	sub.f64 	%fd8, %fd37, %fd42;
	{
	.reg .b32 %temp; 
	mov.b64 	{%temp, %r9}, %fd8;
	}
	abs.f64 	%fd9, %fd8;
	{ // callseq 5, 0
	.param .b64 param0;
	st.param.f64 	[param0], %fd9;
	.param .b64 retval0;
	call.uni (retval0), 
	__internal_accurate_pow, 
	(
	param0
	);
	ld.param.f64 	%fd43, [retval0];
	} // callseq 5
	setp.lt.s32 	%p19, %r9, 0;
	neg.f64 	%fd45, %fd43;
	selp.f64 	%fd46, %fd45, %fd43, %p16;
	selp.f64 	%fd47, %fd46, %fd43, %p19;
	setp.eq.f64 	%p20, %fd8, 0d0000000000000000;
	selp.b32 	%r27, %r9, 0, %p16;
	or.b32  	%r28, %r27, 2146435072;
	selp.b32 	%r29, %r28, %r27, %p15;
	mov.b32 	%r30, 0;
	mov.b64 	%fd48, {%r30, %r29};
	selp.f64 	%fd55, %fd48, %fd47, %p20;
	add.f64 	%fd49, %fd8, 0d4000000000000000;
	{
	.reg .b32 %temp; 
	mov.b64 	{%temp, %r31}, %fd49;
	}
	and.b32  	%r32, %r31, 2146435072;
	setp.ne.s32 	%p21, %r32, 2146435072;
	@%p21 bra 	$L__BB3_12;
	setp.num.f64 	%p22, %fd8, %fd8;
	@%p22 bra 	$L__BB3_10;
	mov.f64 	%fd50, 0d4000000000000000;
	add.rn.f64 	%fd55, %fd8, %fd50;
	bra.uni 	$L__BB3_12;
$L__BB3_10:
	setp.neu.f64 	%p23, %fd9, 0d7FF0000000000000;
	@%p23 bra 	$L__BB3_12;
	setp.lt.s32 	%p24, %r9, 0;
	or.b32  	%r33, %r5, -2147483648;
	selp.b32 	%r34, %r33, %r5, %p1;
	selp.b32 	%r35, %r34, %r5, %p24;
	mov.b32 	%r36, 0;
	mov.b64 	%fd55, {%r36, %r35};
$L__BB3_12:
	setp.eq.f64 	%p25, %fd8, 0d3FF0000000000000;
	selp.f64 	%fd51, 0d3FF0000000000000, %fd55, %p25;
	cvt.f64.f32 	%fd52, %f1;
	fma.rn.f64 	%fd53, %fd51, %fd52, %fd7;
	cvt.rn.f32.f64 	%f29, %fd53;
	mul.wide.s32 	%rd12, %r37, 4;
	add.s64 	%rd13, %rd2, %rd12;
	st.global.f32 	[%rd13], %f29;
	add.s32 	%r37, %r37, %r6;
	setp.lt.s32 	%p26, %r37, %r11;
	@%p26 bra 	$L__BB3_2;
$L__BB3_13:
	ret;

}
.func  (.param .b64 func_retval0) __internal_accurate_pow(
	.param .b64 __internal_accurate_pow_param_0
)
{
	.reg .pred 	%p<8>;
	.reg .b32 	%r<49>;
	.reg .b32 	%f<3>;
	.reg .b64 	%fd<109>;

	ld.param.f64 	%fd10, [__internal_accurate_pow_param_0];
	{
	.reg .b32 %temp; 
	mov.b64 	{%temp, %r46}, %fd10;
	}
	{
	.reg .b32 %temp; 
	mov.b64 	{%r45, %temp}, %fd10;
	}
	shr.u32 	%r47, %r46, 20;
	setp.gt.u32 	%p1, %r46, 1048575;
	@%p1 bra 	$L__BB4_2;
	mul.f64 	%fd11, %fd10, 0d4350000000000000;
	{
	.reg .b32 %temp; 
	mov.b64 	{%temp, %r46}, %fd11;
	}
	{
	.reg .b32 %temp; 
	mov.b64 	{%r45, %temp}, %fd11;
	}
	shr.u32 	%r16, %r46, 20;
	add.s32 	%r47, %r16, -54;
$L__BB4_2:
	add.s32 	%r48, %r47, -1023;
	and.b32  	%r17, %r46, -2146435073;
	or.b32  	%r18, %r17, 1072693248;
	mov.b64 	%fd107, {%r45, %r18};
	setp.lt.u32 	%p2, %r18, 1073127583;
	@%p2 bra 	$L__BB4_4;
	{
	.reg .b32 %temp; 
	mov.b64 	{%r19, %temp}, %fd107;
	}
	{
	.reg .b32 %temp; 
	mov.b64 	{%temp, %r20}, %fd107;
	}
	add.s32 	%r21, %r20, -1048576;
	mov.b64 	%fd107, {%r19, %r21};
	add.s32 	%r48, %r47, -1022;
$L__BB4_4:
	add.f64 	%fd12, %fd107, 0dBFF0000000000000;
	add.f64 	%fd13, %fd107, 0d3FF0000000000000;
	rcp.approx.ftz.f64 	%fd14, %fd13;
	neg.f64 	%fd15, %fd13;
	fma.rn.f64 	%fd16, %fd15, %fd14, 0d3FF0000000000000;
	fma.rn.f64 	%fd17, %fd16, %fd16, %fd16;
	fma.rn.f64 	%fd18, %fd17, %fd14, %fd14;
	mul.f64 	%fd19, %fd12, %fd18;
	fma.rn.f64 	%fd20, %fd12, %fd18, %fd19;
	mul.f64 	%fd21, %fd20, %fd20;
	fma.rn.f64 	%fd22, %fd21, 0d3EB0F5FF7D2CAFE2, 0d3ED0F5D241AD3B5A;
	fma.rn.f64 	%fd23, %fd22, %fd21, 0d3EF3B20A75488A3F;
	fma.rn.f64 	%fd24, %fd23, %fd21, 0d3F1745CDE4FAECD5;
	fma.rn.f64 	%fd25, %fd24, %fd21, 0d3F3C71C7258A578B;
	fma.rn.f64 	%fd26, %fd25, %fd21, 0d3F6249249242B910;
	fma.rn.f64 	%fd27, %fd26, %fd21, 0d3F89999999999DFB;
	sub.f64 	%fd28, %fd12, %fd20;
	add.f64 	%fd29, %fd28, %fd28;
	neg.f64 	%fd30, %fd20;
	fma.rn.f64 	%fd31, %fd30, %fd12, %fd29;
	mul.f64 	%fd32, %fd18, %fd31;
	fma.rn.f64 	%fd33, %fd21, %fd27, 0d3FB5555555555555;
	mov.f64 	%fd34, 0d3FB5555555555555;
	sub.f64 	%fd35, %fd34, %fd33;
	fma.rn.f64 	%fd36, %fd21, %fd27, %fd35;
	add.f64 	%fd37, %fd36, 0dBC46A4CB00B9E7B0;
	add.f64 	%fd38, %fd33, %fd37;
	sub.f64 	%fd39, %fd33, %fd38;
	add.f64 	%fd40, %fd37, %fd39;
	mul.rn.f64 	%fd41, %fd20, %fd20;
	neg.f64 	%fd42, %fd41;
	fma.rn.f64 	%fd43, %fd20, %fd20, %fd42;
	{
	.reg .b32 %temp; 
	mov.b64 	{%r22, %temp}, %fd32;
	}
	{
	.reg .b32 %temp; 
	mov.b64 	{%temp, %r23}, %fd32;
	}
	add.s32 	%r24, %r23, 1048576;
	mov.b64 	%fd44, {%r22, %r24};
	fma.rn.f64 	%fd45, %fd20, %fd44, %fd43;
	mul.rn.f64 	%fd46, %fd41, %fd20;
	neg.f64 	%fd47, %fd46;
	fma.rn.f64 	%fd48, %fd41, %fd20, %fd47;
	fma.rn.f64 	%fd49, %fd41, %fd32, %fd48;
	fma.rn.f64 	%fd50, %fd45, %fd20, %fd49;
	mul.rn.f64 	%fd51, %fd38, %fd46;
	neg.f64 	%fd52, %fd51;
	fma.rn.f64 	%fd53, %fd38, %fd46, %fd52;
	fma.rn.f64 	%fd54, %fd38, %fd50, %fd53;
	fma.rn.f64 	%fd55, %fd40, %fd46, %fd54;
	add.f64 	%fd56, %fd51, %fd55;
	sub.f64 	%fd57, %fd51, %fd56;
	add.f64 	%fd58, %fd55, %fd57;
	add.f64 	%fd59, %fd20, %fd56;
	sub.f64 	%fd60, %fd20, %fd59;
	add.f64 	%fd61, %fd56, %fd60;
	add.f64 	%fd62, %fd58, %fd61;
	add.f64 	%fd63, %fd32, %fd62;
	add.f64 	%fd64, %fd59, %fd63;
	sub.f64 	%fd65, %fd59, %fd64;
	add.f64 	%fd66, %fd63, %fd65;
	xor.b32  	%r25, %r48, -2147483648;
	mov.b32 	%r26, 1127219200;
	mov.b64 	%fd67, {%r25, %r26};
	mov.b32 	%r27, -2147483648;
	mov.b64 	%fd68, {%r27, %r26};
	sub.f64 	%fd69, %fd67, %fd68;
	fma.rn.f64 	%fd70, %fd69, 0d3FE62E42FEFA39EF, %fd64;
	fma.rn.f64 	%fd71, %fd69, 0dBFE62E42FEFA39EF, %fd70;
	sub.f64 	%fd72, %fd71, %fd64;
	sub.f64 	%fd73, %fd66, %fd72;
	fma.rn.f64 	%fd74, %fd69, 0d3C7ABC9E3B39803F, %fd73;
	add.f64 	%fd75, %fd70, %fd74;
	sub.f64 	%fd76, %fd70, %fd75;
	add.f64 	%fd77, %fd74, %fd76;
	mov.f64 	%fd78, 0d4000000000000000;
	{
	.reg .b32 %temp; 
	mov.b64 	{%temp, %r28}, %fd78;
	}
	{
	.reg .b32 %temp; 
	mov.b64 	{%r29, %temp}, %fd78;
	}
	shl.b32 	%r30, %r28, 1;
	setp.gt.u32 	%p3, %r30, -33554433;
	and.b32  	%r31, %r28, -15728641;
	selp.b32 	%r32, %r31, %r28, %p3;
	mov.b64 	%fd79, {%r29, %r32};
	mul.rn.f64 	%fd80, %fd75, %fd79;
	neg.f64 	%fd81, %fd80;
	fma.rn.f64 	%fd82, %fd75, %fd79, %fd81;
	fma.rn.f64 	%fd83, %fd77, %fd79, %fd82;
	add.f64 	%fd4, %fd80, %fd83;
	sub.f64 	%fd84, %fd80, %fd4;
	add.f64 	%fd5, %fd83, %fd84;
	fma.rn.f64 	%fd85, %fd4, 0d3FF71547652B82FE, 0d4338000000000000;
	{
	.reg .b32 %temp; 
	mov.b64 	{%r13, %temp}, %fd85;
	}
	mov.f64 	%fd86, 0dC338000000000000;
	add.rn.f64 	%fd87, %fd85, %fd86;
	fma.rn.f64 	%fd88, %fd87, 0dBFE62E42FEFA39EF, %fd4;
	fma.rn.f64 	%fd89, %fd87, 0dBC7ABC9E3B39803F, %fd88;
	fma.rn.f64 	%fd90, %fd89, 0d3E5ADE1569CE2BDF, 0d3E928AF3FCA213EA;
	fma.rn.f64 	%fd91, %fd90, %fd89, 0d3EC71DEE62401315;
	fma.rn.f64 	%fd92, %fd91, %fd89, 0d3EFA01997C89EB71;
	fma.rn.f64 	%fd93, %fd92, %fd89, 0d3F2A01A014761F65;
	fma.rn.f64 	%fd94, %fd93, %fd89, 0d3F56C16C1852B7AF;
	fma.rn.f64 	%fd95, %fd94, %fd89, 0d3F81111111122322;
	fma.rn.f64 	%fd96, %fd95, %fd89, 0d3FA55555555502A1;
	fma.rn.f64 	%fd97, %fd96, %fd89, 0d3FC5555555555511;
	fma.rn.f64 	%fd98, %fd97, %fd89, 0d3FE000000000000B;
	fma.rn.f64 	%fd99, %fd98, %fd89, 0d3FF0000000000000;
	fma.rn.f64 	%fd100, %fd99, %fd89, 0d3FF0000000000000;
	{
	.reg .b32 %temp; 
	mov.b64 	{%r14, %temp}, %fd100;
	}
	{
	.reg .b32 %temp; 
	mov.b64 	{%temp, %r15}, %fd100;
	}
	shl.b32 	%r33, %r13, 20;
	add.s32 	%r34, %r33, %r15;
	mov.b64 	%fd108, {%r14, %r34};
	{
	.reg .b32 %temp; 
	mov.b64 	{%temp, %r35}, %fd4;
	}
	mov.b32 	%f2, %r35;
	abs.f32 	%f1, %f2;
	setp.lt.f32 	%p4, %f1, 0f4086232B;
	@%p4 bra 	$L__BB4_7;
	setp.lt.f64 	%p5, %fd4, 0d0000000000000000;
	add.f64 	%fd101, %fd4, 0d7FF0000000000000;
	selp.f64 	%fd108, 0d0000000000000000, %fd101, %p5;
	setp.geu.f32 	%p6, %f1, 0f40874800;
	@%p6 bra 	$L__BB4_7;
	shr.u32 	%r36, %r13, 31;
	add.s32 	%r37, %r13, %r36;
	shr.s32 	%r38, %r37, 1;
	shl.b32 	%r39, %r38, 20;
	add.s32 	%r40, %r15, %r39;
	mov.b64 	%fd102, {%r14, %r40};
	sub.s32 	%r41, %r13, %r38;
	shl.b32 	%r42, %r41, 20;
	add.s32 	%r43, %r42, 1072693248;
	mov.b32 	%r44, 0;
	mov.b64 	%fd103, {%r44, %r43};
	mul.f64 	%fd108, %fd103, %fd102;
$L__BB4_7:
	abs.f64 	%fd104, %fd108;
	setp.eq.f64 	%p7, %fd104, 0d7FF0000000000000;
	fma.rn.f64 	%fd105, %fd108, %fd5, %fd108;
	selp.f64 	%fd106, %fd108, %fd105, %p7;
	st.param.f64 	[func_retval0], %fd106;
	ret;

}


// ===== COMPILED SASS (sm_100) =====

	.target	sm_100

	.elftype	@"ET_EXEC"


//--------------------- .note.nv.tkinfo           --------------------------
	.section	.note.nv.tkinfo,"",@"SHT_NOTE"
	.sectionflags	@"SHF_NOTE_NV_TKINFO"
	.tkinfo
        /*0018*/ 	.word	0x00000002
        /*0030*/ 	.string	""
        /*0030*/ 	.string	"ptxas"
        /*0030*/ 	.string	"Cuda compilation tools, release 13.0, V13.0.88"
        /*0030*/ 	.string	"Build cuda_13.0.r13.0/compiler.36424714_0"
        /*0030*/ 	.string	"-arch sm_100 -m 64 "



//--------------------- .note.nv.cuinfo           --------------------------
	.section	.note.nv.cuinfo,"",@"SHT_NOTE"
	.sectionflags	@"SHF_NOTE_NV_CUINFO"
        /*0018*/ 	.short	0x0002
        /*001a*/ 	.short	0x0064
        /*001c*/ 	.short	0x0082
	.zero		2


//--------------------- .nv.info                  --------------------------
	.section	.nv.info,"",@"SHT_CUDA_INFO"
	.align	4


	//----- nvinfo : EIATTR_REGCOUNT
	.align		4
        /*0000*/ 	.byte	0x04, 0x2f
        /*0002*/ 	.short	(.L_1 - .L_0)
	.align		4
.L_0:
        /*0004*/ 	.word	index@(_Z18kernelgpuTripletb1IdEvPT_S1_S1_S1_S1_S1_PiS2_S2_S2_S2_S2_S1_S1_S2_iiiiii)
        /*0008*/ 	.word	0x00000028


	//----- nvinfo : EIATTR_FRAME_SIZE
	.align		4
.L_1:
        /*000c*/ 	.byte	0x04, 0x11
        /*000e*/ 	.short	(.L_3 - .L_2)
	.align		4
.L_2:
        /*0010*/ 	.word	index@($_Z18kernelgpuTripletb1IdEvPT_S1_S1_S1_S1_S1_PiS2_S2_S2_S2_S2_S1_S1_S2_iiiiii$__internal_accurate_pow)
        /*0014*/ 	.word	0x00000000


	//----- nvinfo : EIATTR_FRAME_SIZE
	.align		4
.L_3:
        /*0018*/ 	.byte	0x04, 0x11
        /*001a*/ 	.short	(.L_5 - .L_4)
	.align		4
.L_4:
        /*001c*/ 	.word	index@($__internal_8_$__cuda_sm20_dsqrt_rn_f64_mediumpath_v1)
        /*0020*/ 	.word	0x00000000


	//----- nvinfo : EIATTR_FRAME_SIZE
	.align		4
.L_5:
        /*0024*/ 	.byte	0x04, 0x11
        /*0026*/ 	.short	(.L_7 - .L_6)
	.align		4
.L_6:
        /*0028*/ 	.word	index@($__internal_7_$__cuda_sm20_div_rn_f64_full)
        /*002c*/ 	.word	0x00000000


	//----- nvinfo : EIATTR_FRAME_SIZE
	.align		4
.L_7:
        /*0030*/ 	.byte	0x04, 0x11
        /*0032*/ 	.short	(.L_9 - .L_8)
	.align		4
.L_8:
        /*0034*/ 	.word	index@(_Z18kernelgpuTripletb1IdEvPT_S1_S1_S1_S1_S1_PiS2_S2_S2_S2_S2_S1_S1_S2_iiiiii)
        /*0038*/ 	.word	0x00000000


	//----- nvinfo : EIATTR_REGCOUNT
	.align		4
.L_9:
        /*003c*/ 	.byte	0x04, 0x2f
        /*003e*/ 	.short	(.L_11 - .L_10)
	.align		4
.L_10:
        /*0040*/ 	.word	index@(_Z18kernelgpuTripletb2IdEvPT_S1_S1_S1_S1_S1_PiS2_S2_S2_S2_S2_S1_S1_S2_iiiiii)
        /*0044*/ 	.word	0x0000002e


	//----- nvinfo : EIATTR_FRAME_SIZE
	.align		4
.L_11:
        /*0048*/ 	.byte	0x04, 0x11
        /*004a*/ 	.short	(.L_13 - .L_12)
	.align		4
.L_12:
        /*004c*/ 	.word	index@($_Z18kernelgpuTripletb2IdEvPT_S1_S1_S1_S1_S1_PiS2_S2_S2_S2_S2_S1_S1_S2_iiiiii$__internal_accurate_pow)
        /*0050*/ 	.word	0x00000000


	//----- nvinfo : EIATTR_FRAME_SIZE
	.align		4
.L_13:
        /*0054*/ 	.byte	0x04, 0x11
        /*0056*/ 	.short	(.L_15 - .L_14)
	.align		4
.L_14:
        /*0058*/ 	.word	index@($__internal_6_$__cuda_sm20_dsqrt_rn_f64_mediumpath_v1)
        /*005c*/ 	.word	0x00000000


	//----- nvinfo : EIATTR_FRAME_SIZE
	.align		4
.L_15:
        /*0060*/ 	.byte	0x04, 0x11
        /*0062*/ 	.short	(.L_17 - .L_16)
	.align		4
.L_16:
        /*0064*/ 	.word	index@($__internal_5_$__cuda_sm20_div_rn_f64_full)
        /*0068*/ 	.word	0x00000000


	//----- nvinfo : EIATTR_FRAME_SIZE
	.align		4
.L_17:
        /*006c*/ 	.byte	0x04, 0x11
        /*006e*/ 	.short	(.L_19 - .L_18)
	.align		4
.L_18:
        /*0070*/ 	.word	index@(_Z18kernelgpuTripletb2IdEvPT_S1_S1_S1_S1_S1_PiS2_S2_S2_S2_S2_S1_S1_S2_iiiiii)
        /*0074*/ 	.word	0x00000000


	//----- nvinfo : EIATTR_REGCOUNT
	.align		4
.L_19:
        /*0078*/ 	.byte	0x04, 0x2f
        /*007a*/ 	.short	(.L_21 - .L_20)
	.align		4
.L_20:
        /*007c*/ 	.word	index@(_Z18kernelgpuTripletb1IfEvPT_S1_S1_S1_S1_S1_PiS2_S2_S2_S2_S2_S1_S1_S2_iiiiii)
        /*0080*/ 	.word	0x00000026


	//----- nvinfo : EIATTR_FRAME_SIZE
	.align		4
.L_21:
        /*0084*/ 	.byte	0x04, 0x11
        /*0086*/ 	.short	(.L_23 - .L_22)
	.align		4
.L_22:
        /*0088*/ 	.word	index@($_Z18kernelgpuTripletb1IfEvPT_S1_S1_S1_S1_S1_PiS2_S2_S2_S2_S2_S1_S1_S2_iiiiii$__internal_accurate_pow)
        /*008c*/ 	.word	0x00000000


	//----- nvinfo : EIATTR_FRAME_SIZE
	.align		4
.L_23:
        /*0090*/ 	.byte	0x04, 0x11
        /*0092*/ 	.short	(.L_25 - .L_24)
	.align		4
.L_24:
        /*0094*/ 	.word	index@($__internal_4_$__cuda_sm20_sqrt_rn_f32_slowpath)
        /*0098*/ 	.word	0x00000000


	//----- nvinfo : EIATTR_FRAME_SIZE
	.align		4
.L_25:
        /*009c*/ 	.byte	0x04, 0x11
        /*009e*/ 	.short	(.L_27 - .L_26)
	.align		4
.L_26:
        /*00a0*/ 	.word	index@($__internal_3_$__cuda_sm20_div_rn_f64_full)
        /*00a4*/ 	.word	0x00000000


	//----- nvinfo : EIATTR_FRAME_SIZE
	.align		4
.L_27:
        /*00a8*/ 	.byte	0x04, 0x11
        /*00aa*/ 	.short	(.L_29 - .L_28)
	.align		4
.L_28:
        /*00ac*/ 	.word	index@(_Z18kernelgpuTripletb1IfEvPT_S1_S1_S1_S1_S1_PiS2_S2_S2_S2_S2_S1_S1_S2_iiiiii)
        /*00b0*/ 	.word	0x00000000


	//----- nvinfo : EIATTR_REGCOUNT
	.align		4
.L_29:
        /*00b4*/ 	.byte	0x04, 0x2f
        /*00b6*/ 	.short	(.L_31 - .L_30)
	.align		4
.L_30:
        /*00b8*/ 	.word	index@(_Z18kernelgpuTripletb2IfEvPT_S1_S1_S1_S1_S1_PiS2_S2_S2_S2_S2_S1_S1_S2_iiiiii)
        /*00bc*/ 	.word	0x00000026


	//----- nvinfo : EIATTR_FRAME_SIZE
	.align		4
.L_31:
        /*00c0*/ 	.byte	0x04, 0x11
        /*00c2*/ 	.short	(.L_33 - .L_32)
	.align		4
.L_32:
        /*00c4*/ 	.word	index@($_Z18kernelgpuTripletb2IfEvPT_S1_S1_S1_S1_S1_PiS2_S2_S2_S2_S2_S1_S1_S2_iiiiii$__internal_accurate_pow)
        /*00c8*/ 	.word	0x00000000


	//----- nvinfo : EIATTR_FRAME_SIZE
	.align		4
.L_33:
        /*00cc*/ 	.byte	0x04, 0x11
        /*00ce*/ 	.short	(.L_35 - .L_34)
	.align		4
.L_34:
        /*00d0*/ 	.word	index@($__internal_2_$__cuda_sm20_sqrt_rn_f32_slowpath)
        /*00d4*/ 	.word	0x00000000


	//----- nvinfo : EIATTR_FRAME_SIZE
	.align		4
.L_35:
        /*00d8*/ 	.byte	0x04, 0x11
        /*00da*/ 	.short	(.L_37 - .L_36)
	.align		4
.L_36:
        /*00dc*/ 	.word	index@($__internal_1_$__cuda_sm20_dsqrt_rn_f64_mediumpath_v1)
        /*00e0*/ 	.word	0x00000000


	//----- nvinfo : EIATTR_FRAME_SIZE
	.align		4
.L_37:
        /*00e4*/ 	.byte	0x04, 0x11
        /*00e6*/ 	.short	(.L_39 - .L_38)
	.align		4
.L_38:
        /*00e8*/ 	.word	index@($__internal_0_$__cuda_sm20_div_rn_f64_full)
        /*00ec*/ 	.word	0x00000000


	//----- nvinfo : EIATTR_FRAME_SIZE
	.align		4
.L_39:
        /*00f0*/ 	.byte	0x04, 0x11
        /*00f2*/ 	.short	(.L_41 - .L_40)
	.align		4
.L_40:
        /*00f4*/ 	.word	index@(_Z18kernelgpuTripletb2IfEvPT_S1_S1_S1_S1_S1_PiS2_S2_S2_S2_S2_S1_S1_S2_iiiiii)
        /*00f8*/ 	.word	0x00000000


	//----- nvinfo : EIATTR_MIN_STACK_SIZE
	.align		4
.L_41:
        /*00fc*/ 	.byte	0x04, 0x12
        /*00fe*/ 	.short	(.L_43 - .L_42)
	.align		4
.L_42:
        /*0100*/ 	.word	index@(_Z18kernelgpuTripletb2IfEvPT_S1_S1_S1_S1_S1_PiS2_S2_S2_S2_S2_S1_S1_S2_iiiiii)
        /*0104*/ 	.word	0x00000000


	//----- nvinfo : EIATTR_MIN_STACK_SIZE
	.align		4
.L_43:
        /*0108*/ 	.byte	0x04, 0x12
        /*010a*/ 	.short	(.L_45 - .L_44)
	.align		4
.L_44:
        /*010c*/ 	.word	index@(_Z18kernelgpuTripletb1IfEvPT_S1_S1_S1_S1_S1_PiS2_S2_S2_S2_S2_S1_S1_S2_iiiiii)
        /*0110*/ 	.word	0x00000000


	//----- nvinfo : EIATTR_MIN_STACK_SIZE
	.align		4
.L_45:
        /*0114*/ 	.byte	0x04, 0x12
        /*0116*/ 	.short	(.L_47 - .L_46)
	.align		4
.L_46:
        /*0118*/ 	.word	index@(_Z18kernelgpuTripletb2IdEvPT_S1_S1_S1_S1_S1_PiS2_S2_S2_S2_S2_S1_S1_S2_iiiiii)
        /*011c*/ 	.word	0x00000000


	//----- nvinfo : EIATTR_MIN_STACK_SIZE
	.align		4
.L_47:
        /*0120*/ 	.byte	0x04, 0x12
        /*0122*/ 	.short	(.L_49 - .L_48)
	.align		4
.L_48:
        /*0124*/ 	.word	index@(_Z18kernelgpuTripletb1IdEvPT_S1_S1_S1_S1_S1_PiS2_S2_S2_S2_S2_S1_S1_S2_iiiiii)
        /*0128*/ 	.word	0x00000000
.L_49:


//--------------------- .nv.compat                --------------------------
	.section	.nv.compat,"",@"SHT_CUDA_COMPAT_INFO"
	.align	4
        /*0000*/ 	.byte	0x02, 0x09, 0x00, 0x00, 0x02, 0x02, 0x01, 0x00, 0x02, 0x05, 0x05, 0x00, 0x03, 0x07, 0x01, 0x01
        /*0010*/ 	.byte	0x02, 0x03, 0x00, 0x00, 0x02, 0x06, 0x01, 0x00, 0x04, 0x0b, 0x08, 0x00, 0x01, 0x00, 0x00, 0x00
        /*0020*/ 	.byte	0x00, 0x00, 0x00, 0x00


//--------------------- .nv.info._Z18kernelgpuTripletb2IfEvPT_S1_S1_S1_S1_S1_PiS2_S2_S2_S2_S2_S1_S1_S2_iiiiii --------------------------
	.section	.nv.info._Z18kernelgpuTripletb2IfEvPT_S1_S1_S1_S1_S1_PiS2_S2_S2_S2_S2_S1_S1_S2_iiiiii,"",@"SHT_CUDA_INFO"
	.sectionflags	@""
	.align	4


	//----- nvinfo : EIATTR_CUDA_API_VERSION
	.align		4
        /*0000*/ 	.byte	0x04, 0x37
        /*0002*/ 	.short	(.L_51 - .L_50)
.L_50:
        /*0004*/ 	.word	0x00000082


	//----- nvinfo : EIATTR_KPARAM_INFO
	.align		4
.L_51:
        /*0008*/ 	.byte	0x04, 0x17
        /*000a*/ 	.short	(.L_53 - .L_52)
.L_52:
        /*000c*/ 	.word	0x00000000
        /*0010*/ 	.short	0x0014
        /*0012*/ 	.short	0x008c
        /*0014*/ 	.byte	0x00, 0xf0, 0x11, 0x00


	//----- nvinfo : EIATTR_KPARAM_INFO
	.align		4
.L_53:
        /*0018*/ 	.byte	0x04, 0x17
        /*001a*/ 	.short	(.L_55 - .L_54)
.L_54:
        /*001c*/ 	.word	0x00000000
        /*0020*/ 	.short	0x0013
        /*0022*/ 	.short	0x0088
        /*0024*/ 	.byte	0x00, 0xf0, 0x11, 0x00


	//----- nvinfo : EIATTR_KPARAM_INFO
	.align		4
.L_55:
        /*0028*/ 	.byte	0x04, 0x17
        /*002a*/ 	.short	(.L_57 - .L_56)
.L_56:
        /*002c*/ 	.word	0x00000000
        /*0030*/ 	.short	0x0012
        /*0032*/ 	.short	0x0084
        /*0034*/ 	.byte	0x00, 0xf0, 0x11, 0x00


	//----- nvinfo : EIATTR_KPARAM_INFO
	.align		4
.L_57:
        /*0038*/ 	.byte	0x04, 0x17
        /*003a*/ 	.short	(.L_59 - .L_58)
.L_58:
        /*003c*/ 	.word	0x00000000
        /*0040*/ 	.short	0x0011
        /*0042*/ 	.short	0x0080
        /*0044*/ 	.byte	0x00, 0xf0, 0x11, 0x00


	//----- nvinfo : EIATTR_KPARAM_INFO
	.align		4
.L_59:
        /*0048*/ 	.byte	0x04, 0x17
        /*004a*/ 	.short	(.L_61 - .L_60)
.L_60:
        /*004c*/ 	.word	0x00000000
        /*0050*/ 	.short	0x0010
        /*0052*/ 	.short	0x007c
        /*0054*/ 	.byte	0x00, 0xf0, 0x11, 0x00


	//----- nvinfo : EIATTR_KPARAM_INFO
	.align		4
.L_61:
        /*0058*/ 	.byte	0x04, 0x17
        /*005a*/ 	.short	(.L_63 - .L_62)
.L_62:
        /*005c*/ 	.word	0x00000000
        /*0060*/ 	.short	0x000f
        /*0062*/ 	.short	0x0078
        /*0064*/ 	.byte	0x00, 0xf0, 0x11, 0x00


	//----- nvinfo : EIATTR_KPARAM_INFO
	.align		4
.L_63:
        /*0068*/ 	.byte	0x04, 0x17
        /*006a*/ 	.short	(.L_65 - .L_64)
.L_64:
        /*006c*/ 	.word	0x00000000
        /*0070*/ 	.short	0x000e
        /*0072*/ 	.short	0x0070
        /*0074*/ 	.byte	0x00, 0xf5, 0x21, 0x00


	//----- nvinfo : EIATTR_KPARAM_INFO
	.align		4
.L_65:
        /*0078*/ 	.byte	0x04, 0x17
        /*007a*/ 	.short	(.L_67 - .L_66)
.L_66:
        /*007c*/ 	.word	0x00000000
        /*0080*/ 	.short	0x000d
        /*0082*/ 	.short	0x0068
        /*0084*/ 	.byte	0x00, 0xf5, 0x21, 0x00


	//----- nvinfo : EIATTR_KPARAM_INFO
	.align		4
.L_67:
        /*0088*/ 	.byte	0x04, 0x17
        /*008a*/ 	.short	(.L_69 - .L_68)
.L_68:
        /*008c*/ 	.word	0x00000000
        /*0090*/ 	.short	0x000c
        /*0092*/ 	.short	0x0060
        /*0094*/ 	.byte	0x00, 0xf5, 0x21, 0x00


	//----- nvinfo : EIATTR_KPARAM_INFO
	.align		4
.L_69:
        /*0098*/ 	.byte	0x04, 0x17
        /*009a*/ 	.short	(.L_71 - .L_70)
.L_70:
        /*009c*/ 	.word	0x00000000
        /*00a0*/ 	.short	0x000b
        /*00a2*/ 	.short	0x0058
        /*00a4*/ 	.byte	0x00, 0xf5, 0x21, 0x00


	//----- nvinfo : EIATTR_KPARAM_INFO
	.align		4
.L_71:
        /*00a8*/ 	.byte	0x04, 0x17
        /*00aa*/ 	.short	(.L_73 - .L_72)
.L_72:
        /*00ac*/ 	.word	0x00000000
        /*00b0*/ 	.short	0x000a
        /*00b2*/ 	.short	0x0050
        /*00b4*/ 	.byte	0x00, 0xf5, 0x21, 0x00


	//----- nvinfo : EIATTR_KPARAM_INFO
	.align		4
.L_73:
        /*00b8*/ 	.byte	0x04, 0x17
        /*00ba*/ 	.short	(.L_75 - .L_74)
.L_74:
        /*00bc*/ 	.word	0x00000000
        /*00c0*/ 	.short	0x0009
        /*00c2*/ 	.short	0x0048
        /*00c4*/ 	.byte	0x00, 0xf5, 0x21, 0x00


	//----- nvinfo : EIATTR_KPARAM_INFO
	.align		4
.L_75:
        /*00c8*/ 	.byte	0x04, 0x17
        /*00ca*/ 	.short	(.L_77 - .L_76)
.L_76:
        /*00cc*/ 	.word	0x00000000
        /*00d0*/ 	.short	0x0008
        /*00d2*/ 	.short	0x0040
        /*00d4*/ 	.byte	0x00, 0xf5, 0x21, 0x00


	//----- nvinfo : EIATTR_KPARAM_INFO
	.align		4
.L_77:
        /*00d8*/ 	.byte	0x04, 0x17
        /*00da*/ 	.short	(.L_79 - .L_78)
.L_78:
        /*00dc*/ 	.word	0x00000000
        /*00e0*/ 	.short	0x0007
        /*00e2*/ 	.short	0x0038
        /*00e4*/ 	.byte	0x00, 0xf5, 0x21, 0x00


	//----- nvinfo : EIATTR_KPARAM_INFO
	.align		4
.L_79:
        /*00e8*/ 	.byte	0x04, 0x17
        /*00ea*/ 	.short	(.L_81 - .L_80)
.L_80:
        /*00ec*/ 	.word	0x00000000
        /*00f0*/ 	.short	0x0006
        /*00f2*/ 	.short	0x0030
        /*00f4*/ 	.byte	0x00, 0xf5, 0x21, 0x00


	//----- nvinfo : EIATTR_KPARAM_INFO
	.align		4
.L_81:
        /*00f8*/ 	.byte	0x04, 0x17
        /*00fa*/ 	.short	(.L_83 - .L_82)
.L_82:
        /*00fc*/ 	.word	0x00000000
        /*0100*/ 	.short	0x0005
        /*0102*/ 	.short	0x0028
        /*0104*/ 	.byte	0x00, 0xf5, 0x21, 0x00


	//----- nvinfo : EIATTR_KPARAM_INFO
	.align		4
.L_83:
        /*0108*/ 	.byte	0x04, 0x17
        /*010a*/ 	.short	(.L_85 - .L_84)
.L_84:
        /*010c*/ 	.word	0x00000000
        /*0110*/ 	.short	0x0004
        /*0112*/ 	.short	0x0020
        /*0114*/ 	.byte	0x00, 0xf5, 0x21, 0x00


	//----- nvinfo : EIATTR_KPARAM_INFO
	.align		4
.L_85:
        /*0118*/ 	.byte	0x04, 0x17
        /*011a*/ 	.short	(.L_87 - .L_86)
.L_86:
        /*011c*/ 	.word	0x00000000
        /*0120*/ 	.short	0x0003
        /*0122*/ 	.short	0x0018
        /*0124*/ 	.byte	0x00, 0xf5, 0x21, 0x00


	//----- nvinfo : EIATTR_KPARAM_INFO
	.align		4
.L_87:
        /*0128*/ 	.byte	0x04, 0x17
        /*012a*/ 	.short	(.L_89 - .L_88)
.L_88:
        /*012c*/ 	.word	0x00000000
        /*0130*/ 	.short	0x0002
        /*0132*/ 	.short	0x0010
        /*0134*/ 	.byte	0x00, 0xf5, 0x21, 0x00


	//----- nvinfo : EIATTR_KPARAM_INFO
	.align		4
.L_89:
        /*0138*/ 	.byte	0x04, 0x17
        /*013a*/ 	.short	(.L_91 - .L_90)
.L_90:
        /*013c*/ 	.word	0x00000000
        /*0140*/ 	.short	0x0001
        /*0142*/ 	.short	0x0008
        /*0144*/ 	.byte	0x00, 0xf5, 0x21, 0x00


	//----- nvinfo : EIATTR_KPARAM_INFO
	.align		4
.L_91:
        /*0148*/ 	.byte	0x04, 0x17
        /*014a*/ 	.short	(.L_93 - .L_92)
.L_92:
        /*014c*/ 	.word	0x00000000
        /*0150*/ 	.short	0x0000
        /*0152*/ 	.short	0x0000
        /*0154*/ 	.byte	0x00, 0xf5, 0x21, 0x00


	//----- nvinfo : EIATTR_SPARSE_MMA_MASK
	.align		4
.L_93:
        /*0158*/ 	.byte	0x03, 0x50
        /*015a*/ 	.short	0x0000


	//----- nvinfo : EIATTR_MAXREG_COUNT
	.align		4
        /*015c*/ 	.byte	0x03, 0x1b
        /*015e*/ 	.short	0x00ff


	//----- nvinfo : EIATTR_MERCURY_ISA_VERSION
	.align		4
        /*0160*/ 	.byte	0x03, 0x5f
        /*0162*/ 	.short	0x0101


	//----- nvinfo : EIATTR_VRC_CTA_INIT_COUNT
	.align		4
        /*0164*/ 	.byte	0x02, 0x4a
	.zero		1
	.zero		1


	//----- nvinfo : EIATTR_EXIT_INSTR_OFFSETS
	.align		4
        /*0168*/ 	.byte	0x04, 0x1c
        /*016a*/ 	.short	(.L_95 - .L_94)


	//   ....[0]....
.L_94:
        /*016c*/ 	.word	0x00000070


	//   ....[1]....
        /*0170*/ 	.word	0x00000d10


	//----- nvinfo : EIATTR_CRS_STACK_SIZE
	.align		4
.L_95:
        /*0174*/ 	.byte	0x04, 0x1e
        /*0176*/ 	.short	(.L_97 - .L_96)
.L_96:
        /*0178*/ 	.word	0x00000000


	//----- nvinfo : EIATTR_CBANK_PARAM_SIZE
	.align		4
.L_97:
        /*017c*/ 	.byte	0x03, 0x19
        /*017e*/ 	.short	0x0090


	//----- nvinfo : EIATTR_PARAM_CBANK
	.align		4
        /*0180*/ 	.byte	0x04, 0x0a
        /*0182*/ 	.short	(.L_99 - .L_98)
	.align		4
.L_98:
        /*0184*/ 	.word	index@(.nv.constant0._Z18kernelgpuTripletb2IfEvPT_S1_S1_S1_S1_S1_PiS2_S2_S2_S2_S2_S1_S1_S2_iiiiii)
        /*0188*/ 	.short	0x0380
        /*018a*/ 	.short	0x0090


	//----- nvinfo : EIATTR_SW_WAR
	.align		4
.L_99:
        /*018c*/ 	.byte	0x04, 0x36
        /*018e*/ 	.short	(.L_101 - .L_100)
.L_100:
        /*0190*/ 	.word	0x00000008
.L_101:


//--------------------- .nv.info._Z18kernelgpuTripletb1IfEvPT_S1_S1_S1_S1_S1_PiS2_S2_S2_S2_S2_S1_S1_S2_iiiiii --------------------------
	.section	.nv.info._Z18kernelgpuTripletb1IfEvPT_S1_S1_S1_S1_S1_PiS2_S2_S2_S2_S2_S1_S1_S2_iiiiii,"",@"SHT_CUDA_INFO"
	.sectionflags	@""
	.align	4


	//----- nvinfo : EIATTR_CUDA_API_VERSION
	.align		4
        /*0000*/ 	.byte	0x04, 0x37
        /*0002*/ 	.short	(.L_103 - .L_102)
.L_102:
        /*0004*/ 	.word	0x00000082


	//----- nvinfo : EIATTR_KPARAM_INFO
	.align		4
.L_103:
        /*0008*/ 	.byte	0x04, 0x17
        /*000a*/ 	.short	(.L_105 - .L_104)
.L_104:
        /*000c*/ 	.word	0x00000000
        /*0010*/ 	.short	0x0014
        /*0012*/ 	.short	0x008c
        /*0014*/ 	.byte	0x00, 0xf0, 0x11, 0x00


	//----- nvinfo : EIATTR_KPARAM_INFO
	.align		4
.L_105:
        /*0018*/ 	.byte	0x04, 0x17
        /*001a*/ 	.short	(.L_107 - .L_106)
.L_106:
        /*001c*/ 	.word	0x00000000
        /*0020*/ 	.short	0x0013
        /*0022*/ 	.short	0x0088
        /*0024*/ 	.byte	0x00, 0xf0, 0x11, 0x00


	//----- nvinfo : EIATTR_KPARAM_INFO
	.align		4
.L_107:
        /*0028*/ 	.byte	0x04, 0x17
        /*002a*/ 	.short	(.L_109 - .L_108)
.L_108:
        /*002c*/ 	.word	0x00000000
        /*0030*/ 	.short	0x0012
        /*0032*/ 	.short	0x0084
        /*0034*/ 	.byte	0x00, 0xf0, 0x11, 0x00


	//----- nvinfo : EIATTR_KPARAM_INFO
	.align		4
.L_109:
        /*0038*/ 	.byte	0x04, 0x17
        /*003a*/ 	.short	(.L_111 - .L_110)
.L_110:
        /*003c*/ 	.word	0x00000000
        /*0040*/ 	.short	0x0011
        /*0042*/ 	.short	0x0080
        /*0044*/ 	.byte	0x00, 0xf0, 0x11, 0x00


	//----- nvinfo : EIATTR_KPARAM_INFO
	.align		4
.L_111:
        /*0048*/ 	.byte	0x04, 0x17
        /*004a*/ 	.short	(.L_113 - .L_112)
.L_112:
        /*004c*/ 	.word	0x00000000
        /*0050*/ 	.short	0x0010
        /*0052*/ 	.short	0x007c
        /*0054*/ 	.byte	0x00, 0xf0, 0x11, 0x00


	//----- nvinfo : EIATTR_KPARAM_INFO
	.align		4
.L_113:
        /*0058*/ 	.byte	0x04, 0x17
        /*005a*/ 	.short	(.L_115 - .L_114)
.L_114:
        /*005c*/ 	.word	0x00000000
        /*0060*/ 	.short	0x000f
        /*0062*/ 	.short	0x0078
        /*0064*/ 	.byte	0x00, 0xf0, 0x11, 0x00


	//----- nvinfo : EIATTR_KPARAM_INFO
	.align		4
.L_115:
        /*0068*/ 	.byte	0x04, 0x17
        /*006a*/ 	.short	(.L_117 - .L_116)
.L_116:
        /*006c*/ 	.word	0x00000000
        /*0070*/ 	.short	0x000e
        /*0072*/ 	.short	0x0070
        /*0074*/ 	.byte	0x00, 0xf5, 0x21, 0x00


	//----- nvinfo : EIATTR_KPARAM_INFO
	.align		4
.L_117:
        /*0078*/ 	.byte	0x04, 0x17
        /*007a*/ 	.short	(.L_119 - .L_118)
.L_118:
        /*007c*/ 	.word	0x00000000
        /*0080*/ 	.short	0x000d
        /*0082*/ 	.short	0x0068
        /*0084*/ 	.byte	0x00, 0xf5, 0x21, 0x00


	//----- nvinfo : EIATTR_KPARAM_INFO
	.align		4
.L_119:
        /*0088*/ 	.byte	0x04, 0x17
        /*008a*/ 	.short	(.L_121 - .L_120)
.L_120:
        /*008c*/ 	.word	0x00000000
        /*0090*/ 	.short	0x000c
        /*0092*/ 	.short	0x0060
        /*0094*/ 	.byte	0x00, 0xf5, 0x21, 0x00


	//----- nvinfo : EIATTR_KPARAM_INFO
	.align		4
.L_121:
        /*0098*/ 	.byte	0x04, 0x17
        /*009a*/ 	.short	(.L_123 - .L_122)
.L_122:
        /*009c*/ 	.word	0x00000000
        /*00a0*/ 	.short	0x000b
        /*00a2*/ 	.short	0x0058
        /*00a4*/ 	.byte	0x00, 0xf5, 0x21, 0x00


	//----- nvinfo : EIATTR_KPARAM_INFO
	.align		4
.L_123:
        /*00a8*/ 	.byte	0x04, 0x17
        /*00aa*/ 	.short	(.L_125 - .L_124)
.L_124:
        /*00ac*/ 	.word	0x00000000
        /*00b0*/ 	.short	0x000a
        /*00b2*/ 	.short	0x0050
        /*00b4*/ 	.byte	0x00, 0xf5, 0x21, 0x00


	//----- nvinfo : EIATTR_KPARAM_INFO
	.align		4
.L_125:
        /*00b8*/ 	.byte	0x04, 0x17
        /*00ba*/ 	.short	(.L_127 - .L_126)
.L_126:
        /*00bc*/ 	.word	0x00000000
        /*00c0*/ 	.short	0x0009
        /*00c2*/ 	.short	0x0048
        /*00c4*/ 	.byte	0x00, 0xf5, 0x21, 0x00


	//----- nvinfo : EIATTR_KPARAM_INFO
	.align		4
.L_127:
        /*00c8*/ 	.byte	0x04, 0x17
        /*00ca*/ 	.short	(.L_129 - .L_128)
.L_128:
        /*00cc*/ 	.word	0x00000000
        /*00d0*/ 	.short	0x0008
        /*00d2*/ 	.short	0x0040
        /*00d4*/ 	.byte	0x00, 0xf5, 0x21, 0x00


	//----- nvinfo : EIATTR_KPARAM_INFO
	.align		4
.L_129:
        /*00d8*/ 	.byte	0x04, 0x17
        /*00da*/ 	.short	(.L_131 - .L_130)
.L_130:
        /*00dc*/ 	.word	0x00000000
        /*00e0*/ 	.short	0x0007
        /*00e2*/ 	.short	0x0038
        /*00e4*/ 	.byte	0x00, 0xf5, 0x21, 0x00


	//----- nvinfo : EIATTR_KPARAM_INFO
	.align		4
.L_131:
        /*00e8*/ 	.byte	0x04, 0x17
        /*00ea*/ 	.short	(.L_133 - .L_132)
.L_132:
        /*00ec*/ 	.word	0x00000000
        /*00f0*/ 	.short	0x0006
        /*00f2*/ 	.short	0x0030
        /*00f4*/ 	.byte	0x00, 0xf5, 0x21, 0x00


	//----- nvinfo : EIATTR_KPARAM_INFO
	.align		4
.L_133:
        /*00f8*/ 	.byte	0x04, 0x17
        /*00fa*/ 	.short	(.L_135 - .L_134)
.L_134:
        /*00fc*/ 	.word	0x00000000
        /*0100*/ 	.short	0x0005
        /*0102*/ 	.short	0x0028
        /*0104*/ 	.byte	0x00, 0xf5, 0x21, 0x00


	//----- nvinfo : EIATTR_KPARAM_INFO
	.align		4
.L_135:
        /*0108*/ 	.byte	0x04, 0x17
        /*010a*/ 	.short	(.L_137 - .L_136)
.L_136:
        /*010c*/ 	.word	0x00000000
        /*0110*/ 	.short	0x0004
        /*0112*/ 	.short	0x0020
        /*0114*/ 	.byte	0x00, 0xf5, 0x21, 0x00


	//----- nvinfo : EIATTR_KPARAM_INFO
	.align		4
.L_137:
        /*0118*/ 	.byte	0x04, 0x17
        /*011a*/ 	.short	(.L_139 - .L_138)
.L_138:
        /*011c*/ 	.word	0x00000000
        /*0120*/ 	.short	0x0003
        /*0122*/ 	.short	0x0018
        /*0124*/ 	.byte	0x00, 0xf5, 0x21, 0x00


	//----- nvinfo : EIATTR_KPARAM_INFO
	.align		4
.L_139:
        /*0128*/ 	.byte	0x04, 0x17
        /*012a*/ 	.short	(.L_141 - .L_140)
.L_140:
        /*012c*/ 	.word	0x00000000
        /*0130*/ 	.short	0x0002
        /*0132*/ 	.short	0x0010
        /*0134*/ 	.byte	0x00, 0xf5, 0x21, 0x00


	//----- nvinfo : EIATTR_KPARAM_INFO
	.align		4
.L_141:
        /*0138*/ 	.byte	0x04, 0x17
        /*013a*/ 	.short	(.L_143 - .L_142)
.L_142:
        /*013c*/ 	.word	0x00000000
        /*0140*/ 	.short	0x0001
        /*0142*/ 	.short	0x0008
        /*0144*/ 	.byte	0x00, 0xf5, 0x21, 0x00


	//----- nvinfo : EIATTR_KPARAM_INFO
	.align		4
.L_143:
        /*0148*/ 	.byte	0x04, 0x17
        /*014a*/ 	.short	(.L_145 - .L_144)
.L_144:
        /*014c*/ 	.word	0x00000000
        /*0150*/ 	.short	0x0000
        /*0152*/ 	.short	0x0000
        /*0154*/ 	.byte	0x00, 0xf5, 0x21, 0x00


	//----- nvinfo : EIATTR_SPARSE_MMA_MASK
	.align		4
.L_145:
        /*0158*/ 	.byte	0x03, 0x50
        /*015a*/ 	.short	0x0000


	//----- nvinfo : EIATTR_MAXREG_COUNT
	.align		4
        /*015c*/ 	.byte	0x03, 0x1b
        /*015e*/ 	.short	0x00ff


	//----- nvinfo : EIATTR_MERCURY_ISA_VERSION
	.align		4
        /*0160*/ 	.byte	0x03, 0x5f
        /*0162*/ 	.short	0x0101


	//----- nvinfo : EIATTR_VRC_CTA_INIT_COUNT
	.align		4
        /*0164*/ 	.byte	0x02, 0x4a
	.zero		1
	.zero		1


	//----- nvinfo : EIATTR_EXIT_INSTR_OFFSETS
	.align		4
        /*0168*/ 	.byte	0x04, 0x1c
        /*016a*/ 	.short	(.L_147 - .L_146)


	//   ....[0]....
.L_146:
        /*016c*/ 	.word	0x00000070


	//   ....[1]....
        /*0170*/ 	.word	0x00000910


	//----- nvinfo : EIATTR_CRS_STACK_SIZE
	.align		4
.L_147:
        /*0174*/ 	.byte	0x04, 0x1e
        /*0176*/ 	.short	(.L_149 - .L_148)
.L_148:
        /*0178*/ 	.word	0x00000000


	//----- nvinfo : EIATTR_CBANK_PARAM_SIZE
	.align		4
.L_149:
        /*017c*/ 	.byte	0x03, 0x19
        /*017e*/ 	.short	0x0090


	//----- nvinfo : EIATTR_PARAM_CBANK
	.align		4
        /*0180*/ 	.byte	0x04, 0x0a
        /*0182*/ 	.short	(.L_151 - .L_150)
	.align		4
.L_150:
        /*0184*/ 	.word	index@(.nv.constant0._Z18kernelgpuTripletb1IfEvPT_S1_S1_S1_S1_S1_PiS2_S2_S2_S2_S2_S1_S1_S2_iiiiii)
        /*0188*/ 	.short	0x0380
        /*018a*/ 	.short	0x0090


	//----- nvinfo : EIATTR_SW_WAR
	.align		4
.L_151:
        /*018c*/ 	.byte	0x04, 0x36
        /*018e*/ 	.short	(.L_153 - .L_152)
.L_152:
        /*0190*/ 	.word	0x00000008
.L_153:


//--------------------- .nv.info._Z18kernelgpuTripletb2IdEvPT_S1_S1_S1_S1_S1_PiS2_S2_S2_S2_S2_S1_S1_S2_iiiiii --------------------------
	.section	.nv.info._Z18kernelgpuTripletb2IdEvPT_S1_S1_S1_S1_S1_PiS2_S2_S2_S2_S2_S1_S1_S2_iiiiii,"",@"SHT_CUDA_INFO"
	.sectionflags	@""
	.align	4


	//----- nvinfo : EIATTR_CUDA_API_VERSION
	.align		4
        /*0000*/ 	.byte	0x04, 0x37
        /*0002*/ 	.short	(.L_155 - .L_154)
.L_154:
        /*0004*/ 	.word	0x00000082


	//----- nvinfo : EIATTR_KPARAM_INFO
	.align		4
.L_155:
        /*0008*/ 	.byte	0x04, 0x17
        /*000a*/ 	.short	(.L_157 - .L_156)
.L_156:
        /*000c*/ 	.word	0x00000000
        /*0010*/ 	.short	0x0014
        /*0012*/ 	.short	0x008c
        /*0014*/ 	.byte	0x00, 0xf0, 0x11, 0x00


	//----- nvinfo : EIATTR_KPARAM_INFO
	.align		4
.L_157:
        /*0018*/ 	.byte	0x04, 0x17
        /*001a*/ 	.short	(.L_159 - .L_158)
.L_158:
        /*001c*/ 	.word	0x00000000
        /*0020*/ 	.short	0x0013
        /*0022*/ 	.short	0x0088
        /*0024*/ 	.byte	0x00, 0xf0, 0x11, 0x00


	//----- nvinfo : EIATTR_KPARAM_INFO
	.align		4
.L_159:
        /*0028*/ 	.byte	0x04, 0x17
        /*002a*/ 	.short	(.L_161 - .L_160)
.L_160:
        /*002c*/ 	.word	0x00000000
        /*0030*/ 	.short	0x0012
        /*0032*/ 	.short	0x0084
        /*0034*/ 	.byte	0x00, 0xf0, 0x11, 0x00


	//----- nvinfo : EIATTR_KPARAM_INFO
	.align		4
.L_161:
        /*0038*/ 	.byte	0x04, 0x17
        /*003a*/ 	.short	(.L_163 - .L_162)
.L_162:
        /*003c*/ 	.word	0x00000000
        /*0040*/ 	.short	0x0011
        /*0042*/ 	.short	0x0080
        /*0044*/ 	.byte	0x00, 0xf0, 0x11, 0x00


	//----- nvinfo : EIATTR_KPARAM_INFO
	.align		4
.L_163:
        /*0048*/ 	.byte	0x04, 0x17
        /*004a*/ 	.short	(.L_165 - .L_164)
.L_164:
        /*004c*/ 	.word	0x00000000
        /*0050*/ 	.short	0x0010
        /*0052*/ 	.short	0x007c
        /*0054*/ 	.byte	0x00, 0xf0, 0x11, 0x00


	//----- nvinfo : EIATTR_KPARAM_INFO
	.align		4
.L_165:
        /*0058*/ 	.byte	0x04, 0x17
        /*005a*/ 	.short	(.L_167 - .L_166)
.L_166:
        /*005c*/ 	.word	0x00000000
        /*0060*/ 	.short	0x000f
        /*0062*/ 	.short	0x0078
        /*0064*/ 	.byte	0x00, 0xf0, 0x11, 0x00


	//----- nvinfo : EIATTR_KPARAM_INFO
	.align		4
.L_167:
        /*0068*/ 	.byte	0x04, 0x17
        /*006a*/ 	.short	(.L_169 - .L_168)
.L_168:
        /*006c*/ 	.word	0x00000000
        /*0070*/ 	.short	0x000e
        /*0072*/ 	.short	0x0070
        /*0074*/ 	.byte	0x00, 0xf5, 0x21, 0x00


	//----- nvinfo : EIATTR_KPARAM_INFO
	.align		4
.L_169:
        /*0078*/ 	.byte	0x04, 0x17
        /*007a*/ 	.short	(.L_171 - .L_170)
.L_170:
        /*007c*/ 	.word	0x00000000
        /*0080*/ 	.short	0x000d
        /*0082*/ 	.short	0x0068
        /*0084*/ 	.byte	0x00, 0xf5, 0x21, 0x00


	//----- nvinfo : EIATTR_KPARAM_INFO
	.align		4
.L_171:
        /*0088*/ 	.byte	0x04, 0x17
        /*008a*/ 	.short	(.L_173 - .L_172)
.L_172:
        /*008c*/ 	.word	0x00000000
        /*0090*/ 	.short	0x000c
        /*0092*/ 	.short	0x0060
        /*0094*/ 	.byte	0x00, 0xf5, 0x21, 0x00


	//----- nvinfo : EIATTR_KPARAM_INFO
	.align		4
.L_173:
        /*0098*/ 	.byte	0x04, 0x17
        /*009a*/ 	.short	(.L_175 - .L_174)
.L_174:
        /*009c*/ 	.word	0x00000000
        /*00a0*/ 	.short	0x000b
        /*00a2*/ 	.short	0x0058
        /*00a4*/ 	.byte	0x00, 0xf5, 0x21, 0x00


	//----- nvinfo : EIATTR_KPARAM_INFO
	.align		4
.L_175:
        /*00a8*/ 	.byte	0x04, 0x17
        /*00aa*/ 	.short	(.L_177 - .L_176)
.L_176:
        /*00ac*/ 	.word	0x00000000
        /*00b0*/ 	.short	0x000a
        /*00b2*/ 	.short	0x0050
        /*00b4*/ 	.byte	0x00, 0xf5, 0x21, 0x00


	//----- nvinfo : EIATTR_KPARAM_INFO
	.align		4
.L_177:
        /*00b8*/ 	.byte	0x04, 0x17
        /*00ba*/ 	.short	(.L_179 - .L_178)
.L_178:
        /*00bc*/ 	.word	0x00000000
        /*00c0*/ 	.short	0x0009
        /*00c2*/ 	.short	0x0048
        /*00c4*/ 	.byte	0x00, 0xf5, 0x21, 0x00


	//----- nvinfo : EIATTR_KPARAM_INFO
	.align		4
.L_179:
        /*00c8*/ 	.byte	0x04, 0x17
        /*00ca*/ 	.short	(.L_181 - .L_180)
.L_180:
        /*00cc*/ 	.word	0x00000000
        /*00d0*/ 	.short	0x0008
        /*00d2*/ 	.short	0x0040
        /*00d4*/ 	.byte	0x00, 0xf5, 0x21, 0x00


	//----- nvinfo : EIATTR_KPARAM_INFO
	.align		4
.L_181:
        /*00d8*/ 	.byte	0x04, 0x17
        /*00da*/ 	.short	(.L_183 - .L_182)
.L_182:
        /*00dc*/ 	.word	0x00000000
        /*00e0*/ 	.short	0x0007
        /*00e2*/ 	.short	0x0038
        /*00e4*/ 	.byte	0x00, 0xf5, 0x21, 0x00


	//----- nvinfo : EIATTR_KPARAM_INFO
	.align		4
.L_183:
        /*00e8*/ 	.byte	0x04, 0x17
        /*00ea*/ 	.short	(.L_185 - .L_184)
.L_184:
        /*00ec*/ 	.word	0x00000000
        /*00f0*/ 	.short	0x0006
        /*00f2*/ 	.short	0x0030
        /*00f4*/ 	.byte	0x00, 0xf5, 0x21, 0x00


	//----- nvinfo : EIATTR_KPARAM_INFO
	.align		4
.L_185:
        /*00f8*/ 	.byte	0x04, 0x17
        /*00fa*/ 	.short	(.L_187 - .L_186)
.L_186:
        /*00fc*/ 	.word	0x00000000
        /*0100*/ 	.short	0x0005
        /*0102*/ 	.short	0x0028
        /*0104*/ 	.byte	0x00, 0xf5, 0x21, 0x00


	//----- nvinfo : EIATTR_KPARAM_INFO
	.align		4
.L_187:
        /*0108*/ 	.byte	0x04, 0x17
        /*010a*/ 	.short	(.L_189 - .L_188)
.L_188:
        /*010c*/ 	.word	0x00000000
        /*0110*/ 	.short	0x0004
        /*0112*/ 	.short	0x0020
        /*0114*/ 	.byte	0x00, 0xf5, 0x21, 0x00


	//----- nvinfo : EIATTR_KPARAM_INFO
	.align		4
.L_189:
        /*0118*/ 	.byte	0x04, 0x17
        /*011a*/ 	.short	(.L_191 - .L_190)
.L_190:
        /*011c*/ 	.word	0x00000000
        /*0120*/ 	.short	0x0003
        /*0122*/ 	.short	0x0018
        /*0124*/ 	.byte	0x00, 0xf5, 0x21, 0x00


	//----- nvinfo : EIATTR_KPARAM_INFO
	.align		4
.L_191:
        /*0128*/ 	.byte	0x04, 0x17
        /*012a*/ 	.short	(.L_193 - .L_192)
.L_192:
        /*012c*/ 	.word	0x00000000
        /*0130*/ 	.short	0x0002
        /*0132*/ 	.short	0x0010
        /*0134*/ 	.byte	0x00, 0xf5, 0x21, 0x00


	//----- nvinfo : EIATTR_KPARAM_INFO
	.align		4
.L_193:
        /*0138*/ 	.byte	0x04, 0x17
        /*013a*/ 	.short	(.L_195 - .L_194)
.L_194:
        /*013c*/ 	.word	0x00000000
        /*0140*/ 	.short	0x0001
        /*0142*/ 	.short	0x0008
        /*0144*/ 	.byte	0x00, 0xf5, 0x21, 0x00


	//----- nvinfo : EIATTR_KPARAM_INFO
	.align		4
.L_195:
        /*0148*/ 	.byte	0x04, 0x17
        /*014a*/ 	.short	(.L_197 - .L_196)
.L_196:
        /*014c*/ 	.word	0x00000000
        /*0150*/ 	.short	0x0000
        /*0152*/ 	.short	0x0000
        /*0154*/ 	.byte	0x00, 0xf5, 0x21, 0x00


	//----- nvinfo : EIATTR_SPARSE_MMA_MASK
	.align		4
.L_197:
        /*0158*/ 	.byte	0x03, 0x50
        /*015a*/ 	.short	0x0000


	//----- nvinfo : EIATTR_MAXREG_COUNT
	.align		4
        /*015c*/ 	.byte	0x03, 0x1b
        /*015e*/ 	.short	0x00ff


	//----- nvinfo : EIATTR_MERCURY_ISA_VERSION
	.align		4
        /*0160*/ 	.byte	0x03, 0x5f
        /*0162*/ 	.short	0x0101


	//----- nvinfo : EIATTR_VRC_CTA_INIT_COUNT
	.align		4
        /*0164*/ 	.byte	0x02, 0x4a
	.zero		1
	.zero		1


	//----- nvinfo : EIATTR_EXIT_INSTR_OFFSETS
	.align		4
        /*0168*/ 	.byte	0x04, 0x1c
        /*016a*/ 	.short	(.L_199 - .L_198)


	//   ....[0]....
.L_198:
        /*016c*/ 	.word	0x00000070


	//   ....[1]....
        /*0170*/ 	.word	0x00000e80


	//----- nvinfo : EIATTR_CRS_STACK_SIZE
	.align		4
.L_199:
        /*0174*/ 	.byte	0x04, 0x1e
        /*0176*/ 	.short	(.L_201 - .L_200)
.L_200:
        /*0178*/ 	.word	0x00000000


	//----- nvinfo : EIATTR_CBANK_PARAM_SIZE
	.align		4
.L_201:
        /*017c*/ 	.byte	0x03, 0x19
        /*017e*/ 	.short	0x0090


	//----- nvinfo : EIATTR_PARAM_CBANK
	.align		4
        /*0180*/ 	.byte	0x04, 0x0a
        /*0182*/ 	.short	(.L_203 - .L_202)
	.align		4
.L_202:
        /*0184*/ 	.word	index@(.nv.constant0._Z18kernelgpuTripletb2IdEvPT_S1_S1_S1_S1_S1_PiS2_S2_S2_S2_S2_S1_S1_S2_iiiiii)
        /*0188*/ 	.short	0x0380
        /*018a*/ 	.short	0x0090


	//----- nvinfo : EIATTR_SW_WAR
	.align		4
.L_203:
        /*018c*/ 	.byte	0x04, 0x36
        /*018e*/ 	.short	(.L_205 - .L_204)
.L_204:
        /*0190*/ 	.word	0x00000008
.L_205:


//--------------------- .nv.info._Z18kernelgpuTripletb1IdEvPT_S1_S1_S1_S1_S1_PiS2_S2_S2_S2_S2_S1_S1_S2_iiiiii --------------------------
	.section	.nv.info._Z18kernelgpuTripletb1IdEvPT_S1_S1_S1_S1_S1_PiS2_S2_S2_S2_S2_S1_S1_S2_iiiiii,"",@"SHT_CUDA_INFO"
	.sectionflags	@""
	.align	4


	//----- nvinfo : EIATTR_CUDA_API_VERSION
	.align		4
        /*0000*/ 	.byte	0x04, 0x37
        /*0002*/ 	.short	(.L_207 - .L_206)
.L_206:
        /*0004*/ 	.word	0x00000082


	//----- nvinfo : EIATTR_KPARAM_INFO
	.align		4
.L_207:
        /*0008*/ 	.byte	0x04, 0x17
        /*000a*/ 	.short	(.L_209 - .L_208)
.L_208:
        /*000c*/ 	.word	0x00000000
        /*0010*/ 	.short	0x0014
        /*0012*/ 	.short	0x008c
        /*0014*/ 	.byte	0x00, 0xf0, 0x11, 0x00


	//----- nvinfo : EIATTR_KPARAM_INFO
	.align		4
.L_209:
        /*0018*/ 	.byte	0x04, 0x17
        /*001a*/ 	.short	(.L_211 - .L_210)
.L_210:
        /*001c*/ 	.word	0x00000000
        /*0020*/ 	.short	0x0013
        /*0022*/ 	.short	0x0088
        /*0024*/ 	.byte	0x00, 0xf0, 0x11, 0x00


	//----- nvinfo : EIATTR_KPARAM_INFO
	.align		4
.L_211:
        /*0028*/ 	.byte	0x04, 0x17
        /*002a*/ 	.short	(.L_213 - .L_212)
.L_212:
        /*002c*/ 	.word	0x00000000
        /*0030*/ 	.short	0x0012
        /*0032*/ 	.short	0x0084
        /*0034*/ 	.byte	0x00, 0xf0, 0x11, 0x00


	//----- nvinfo : EIATTR_KPARAM_INFO
	.align		4
.L_213:
        /*0038*/ 	.byte	0x04, 0x17
        /*003a*/ 	.short	(.L_215 - .L_214)
.L_214:
        /*003c*/ 	.word	0x00000000
        /*0040*/ 	.short	0x0011
        /*0042*/ 	.short	0x0080
        /*0044*/ 	.byte	0x00, 0xf0, 0x11, 0x00


	//----- nvinfo : EIATTR_KPARAM_INFO
	.align		4
.L_215:
        /*0048*/ 	.byte	0x04, 0x17
        /*004a*/ 	.short	(.L_217 - .L_216)
.L_216:
        /*004c*/ 	.word	0x00000000
        /*0050*/ 	.short	0x0010
        /*0052*/ 	.short	0x007c
        /*0054*/ 	.byte	0x00, 0xf0, 0x11, 0x00


	//----- nvinfo : EIATTR_KPARAM_INFO
	.align		4
.L_217:
        /*0058*/ 	.byte	0x04, 0x17
        /*005a*/ 	.short	(.L_219 - .L_218)
.L_218:
        /*005c*/ 	.word	0x00000000
        /*0060*/ 	.short	0x000f
        /*0062*/ 	.short	0x0078
        /*0064*/ 	.byte	0x00, 0xf0, 0x11, 0x00


	//----- nvinfo : EIATTR_KPARAM_INFO
	.align		4
.L_219:
        /*0068*/ 	.byte	0x04, 0x17
        /*006a*/ 	.short	(.L_221 - .L_220)
.L_220:
        /*006c*/ 	.word	0x00000000
        /*0070*/ 	.short	0x000e
        /*0072*/ 	.short	0x0070
        /*0074*/ 	.byte	0x00, 0xf5, 0x21, 0x00


	//----- nvinfo : EIATTR_KPARAM_INFO
	.align		4
.L_221:
        /*0078*/ 	.byte	0x04, 0x17
        /*007a*/ 	.short	(.L_223 - .L_222)
.L_222:
        /*007c*/ 	.word	0x00000000
        /*0080*/ 	.short	0x000d
        /*0082*/ 	.short	0x0068
        /*0084*/ 	.byte	0x00, 0xf5, 0x21, 0x00


	//----- nvinfo : EIATTR_KPARAM_INFO
	.align		4
.L_223:
        /*0088*/ 	.byte	0x04, 0x17
        /*008a*/ 	.short	(.L_225 - .L_224)
.L_224:
        /*008c*/ 	.word	0x00000000
        /*0090*/ 	.short	0x000c
        /*0092*/ 	.short	0x0060
        /*0094*/ 	.byte	0x00, 0xf5, 0x21, 0x00


	//----- nvinfo : EIATTR_KPARAM_INFO
	.align		4
.L_225:
        /*0098*/ 	.byte	0x04, 0x17
        /*009a*/ 	.short	(.L_227 - .L_226)
.L_226:
        /*009c*/ 	.word	0x00000000
        /*00a0*/ 	.short	0x000b
        /*00a2*/ 	.short	0x0058
        /*00a4*/ 	.byte	0x00, 0xf5, 0x21, 0x00


	//----- nvinfo : EIATTR_KPARAM_INFO
	.align		4
.L_227:
        /*00a8*/ 	.byte	0x04, 0x17
        /*00aa*/ 	.short	(.L_229 - .L_228)
.L_228:
        /*00ac*/ 	.word	0x00000000
        /*00b0*/ 	.short	0x000a
        /*00b2*/ 	.short	0x0050
        /*00b4*/ 	.byte	0x00, 0xf5, 0x21, 0x00


	//----- nvinfo : EIATTR_KPARAM_INFO
	.align		4
.L_229:
        /*00b8*/ 	.byte	0x04, 0x17
        /*00ba*/ 	.short	(.L_231 - .L_230)
.L_230:
        /*00bc*/ 	.word	0x00000000
        /*00c0*/ 	.short	0x0009
        /*00c2*/ 	.short	0x0048
        /*00c4*/ 	.byte	0x00, 0xf5, 0x21, 0x00


	//----- nvinfo : EIATTR_KPARAM_INFO
	.align		4
.L_231:
        /*00c8*/ 	.byte	0x04, 0x17
        /*00ca*/ 	.short	(.L_233 - .L_232)
.L_232:
        /*00cc*/ 	.word	0x00000000
        /*00d0*/ 	.short	0x0008
        /*00d2*/ 	.short	0x0040
        /*00d4*/ 	.byte	0x00, 0xf5, 0x21, 0x00


	//----- nvinfo : EIATTR_KPARAM_INFO
	.align		4
.L_233:
        /*00d8*/ 	.byte	0x04, 0x17
        /*00da*/ 	.short	(.L_235 - .L_234)
.L_234:
        /*00dc*/ 	.word	0x00000000
        /*00e0*/ 	.short	0x0007
        /*00e2*/ 	.short	0x0038
        /*00e4*/ 	.byte	0x00, 0xf5, 0x21, 0x00


	//----- nvinfo : EIATTR_KPARAM_INFO
	.align		4
.L_235:
        /*00e8*/ 	.byte	0x04, 0x17
        /*00ea*/ 	.short	(.L_237 - .L_236)
.L_236:
        /*00ec*/ 	.word	0x00000000
        /*00f0*/ 	.short	0x0006
        /*00f2*/ 	.short	0x0030
        /*00f4*/ 	.byte	0x00, 0xf5, 0x21, 0x00


	//----- nvinfo : EIATTR_KPARAM_INFO
	.align		4
.L_237:
        /*00f8*/ 	.byte	0x04, 0x17
        /*00fa*/ 	.short	(.L_239 - .L_238)
.L_238:
        /*00fc*/ 	.word	0x00000000
        /*0100*/ 	.short	0x0005
        /*0102*/ 	.short	0x0028
        /*0104*/ 	.byte	0x00, 0xf5, 0x21, 0x00


	//----- nvinfo : EIATTR_KPARAM_INFO
	.align		4
.L_239:
        /*0108*/ 	.byte	0x04, 0x17
        /*010a*/ 	.short	(.L_241 - .L_240)
.L_240:
        /*010c*/ 	.word	0x00000000
        /*0110*/ 	.short	0x0004
        /*0112*/ 	.short	0x0020
        /*0114*/ 	.byte	0x00, 0xf5, 0x21, 0x00


	//----- nvinfo : EIATTR_KPARAM_INFO
	.align		4
.L_241:
        /*0118*/ 	.byte	0x04, 0x17
        /*011a*/ 	.short	(.L_243 - .L_242)
.L_242:
        /*011c*/ 	.word	0x00000000
        /*0120*/ 	.short	0x0003
        /*0122*/ 	.short	0x0018
        /*0124*/ 	.byte	0x00, 0xf5, 0x21, 0x00


	//----- nvinfo : EIATTR_KPARAM_INFO
	.align		4
.L_243:
        /*0128*/ 	.byte	0x04, 0x17
        /*012a*/ 	.short	(.L_245 - .L_244)
.L_244:
        /*012c*/ 	.word	0x00000000
        /*0130*/ 	.short	0x0002
        /*0132*/ 	.short	0x0010
        /*0134*/ 	.byte	0x00, 0xf5, 0x21, 0x00


	//----- nvinfo : EIATTR_KPARAM_INFO
	.align		4
.L_245:
        /*0138*/ 	.byte	0x04, 0x17
        /*013a*/ 	.short	(.L_247 - .L_246)
.L_246:
        /*013c*/ 	.word	0x00000000
        /*0140*/ 	.short	0x0001
        /*0142*/ 	.short	0x0008
        /*0144*/ 	.byte	0x00, 0xf5, 0x21, 0x00


	//----- nvinfo : EIATTR_KPARAM_INFO
	.align		4
.L_247:
        /*0148*/ 	.byte	0x04, 0x17
        /*014a*/ 	.short	(.L_249 - .L_248)
.L_248:
        /*014c*/ 	.word	0x00000000
        /*0150*/ 	.short	0x0000
        /*0152*/ 	.short	0x0000
        /*0154*/ 	.byte	0x00, 0xf5, 0x21, 0x00


	//----- nvinfo : EIATTR_SPARSE_MMA_MASK
	.align		4
.L_249:
        /*0158*/ 	.byte	0x03, 0x50
        /*015a*/ 	.short	0x0000


	//----- nvinfo : EIATTR_MAXREG_COUNT
	.align		4
        /*015c*/ 	.byte	0x03, 0x1b
        /*015e*/ 	.short	0x00ff


	//----- nvinfo : EIATTR_MERCURY_ISA_VERSION
	.align		4
        /*0160*/ 	.byte	0x03, 0x5f
        /*0162*/ 	.short	0x0101


	//----- nvinfo : EIATTR_VRC_CTA_INIT_COUNT
	.align		4
        /*0164*/ 	.byte	0x02, 0x4a
	.zero		1
	.zero		1


	//----- nvinfo : EIATTR_EXIT_INSTR_OFFSETS
	.align		4
        /*0168*/ 	.byte	0x04, 0x1c
        /*016a*/ 	.short	(.L_251 - .L_250)


	//   ....[0]....
.L_250:
        /*016c*/ 	.word	0x00000070


	//   ....[1]....
        /*0170*/ 	.word	0x000009f0


	//----- nvinfo : EIATTR_CRS_STACK_SIZE
	.align		4
.L_251:
        /*0174*/ 	.byte	0x04, 0x1e
        /*0176*/ 	.short	(.L_253 - .L_252)
.L_252:
        /*0178*/ 	.word	0x00000000


	//----- nvinfo : EIATTR_CBANK_PARAM_SIZE
	.align		4
.L_253:
        /*017c*/ 	.byte	0x03, 0x19
        /*017e*/ 	.short	0x0090


	//----- nvinfo : EIATTR_PARAM_CBANK
	.align		4
        /*0180*/ 	.byte	0x04, 0x0a
        /*0182*/ 	.short	(.L_255 - .L_254)
	.align		4
.L_254:
        /*0184*/ 	.word	index@(.nv.constant0._Z18kernelgpuTripletb1IdEvPT_S1_S1_S1_S1_S1_PiS2_S2_S2_S2_S2_S1_S1_S2_iiiiii)
        /*0188*/ 	.short	0x0380
        /*018a*/ 	.short	0x0090


	//----- nvinfo : EIATTR_SW_WAR
	.align		4
.L_255:
        /*018c*/ 	.byte	0x04, 0x36
        /*018e*/ 	.short	(.L_257 - .L_256)
.L_256:
        /*0190*/ 	.word	0x00000008
.L_257:


//--------------------- .nv.callgraph             --------------------------
	.section	.nv.callgraph,"",@"SHT_CUDA_CALLGRAPH"
	.align	4
	.sectionentsize	8
	.align		4
        /*0000*/ 	.word	0x00000000
	.align		4
        /*0004*/ 	.word	0xffffffff
	.align		4
        /*0008*/ 	.word	0x00000000
	.align		4
        /*000c*/ 	.word	0xfffffffe
	.align		4
        /*0010*/ 	.word	0x00000000
	.align		4
        /*0014*/ 	.word	0xfffffffd
	.align		4
        /*0018*/ 	.word	0x00000000
	.align		4
        /*001c*/ 	.word	0xfffffffc


//--------------------- .text._Z18kernelgpuTripletb2IfEvPT_S1_S1_S1_S1_S1_PiS2_S2_S2_S2_S2_S1_S1_S2_iiiiii --------------------------
	.section	.text._Z18kernelgpuTripletb2IfEvPT_S1_S1_S1_S1_S1_PiS2_S2_S2_S2_S2_S1_S1_S2_iiiiii,"ax",@progbits
	.align	128
        .global         _Z18kernelgpuTripletb2IfEvPT_S1_S1_S1_S1_S1_PiS2_S2_S2_S2_S2_S1_S1_S2_iiiiii
        .type           _Z18kernelgpuTripletb2IfEvPT_S1_S1_S1_S1_S1_PiS2_S2_S2_S2_S2_S1_S1_S2_iiiiii,@function
        .size           _Z18kernelgpuTripletb2IfEvPT_S1_S1_S1_S1_S1_PiS2_S2_S2_S2_S2_S1_S1_S2_iiiiii,(.L_x_107 - _Z18kernelgpuTripletb2IfEvPT_S1_S1_S1_S1_S1_PiS2_S2_S2_S2_S2_S1_S1_S2_iiiiii)
        .other          _Z18kernelgpuTripletb2IfEvPT_S1_S1_S1_S1_S1_PiS2_S2_S2_S2_S2_S1_S1_S2_iiiiii,@"STO_CUDA_ENTRY STV_DEFAULT"
_Z18kernelgpuTripletb2IfEvPT_S1_S1_S1_S1_S1_PiS2_S2_S2_S2_S2_S1_S1_S2_iiiiii:
.text._Z18kernelgpuTripletb2IfEvPT_S1_S1_S1_S1_S1_PiS2_S2_S2_S2_S2_S1_S1_S2_iiiiii:
[----:B------:R-:W-:Y:S01]  /*0000*/  LDC R1, c[0x0][0x37c] ;  /* 0x0000df00ff017b82 */ /* 0x000fe20000000800 */
[----:B------:R-:W0:Y:S07]  /*0010*/  S2R R2, SR_TID.X ;  /* 0x0000000000027919 */ /* 0x000e2e0000002100 */
[----:B------:R-:W0:Y:S01]  /*0020*/  S2UR UR4, SR_CTAID.X ;  /* 0x00000000000479c3 */ /* 0x000e220000002500 */
[----:B------:R-:W1:Y:S07]  /*0030*/  LDCU UR5, c[0x0][0x40c] ;  /* 0x00008180ff0577ac */ /* 0x000e6e0008000800 */
[----:B------:R-:W0:Y:S02]  /*0040*/  LDC R3, c[0x0][0x360] ;  /* 0x0000d800ff037b82 */ /* 0x000e240000000800 */
[----:B0-----:R-:W-:-:S05]  /*0050*/  IMAD R2, R3, UR4, R2 ;  /* 0x0000000403027c24 */ /* 0x001fca000f8e0202 */
[----:B-1----:R-:W-:-:S13]  /*0060*/  ISETP.GE.AND P0, PT, R2, UR5, PT ;  /* 0x0000000502007c0c */ /* 0x002fda000bf06270 */
[----:B------:R-:W-:Y:S05]  /*0070*/  @P0 EXIT ;  /* 0x000000000000094d */ /* 0x000fea0003800000 */
[----:B------:R-:W0:Y:S01]  /*0080*/  LDCU UR4, c[0x0][0x370] ;  /* 0x00006e00ff0477ac */ /* 0x000e220008000800 */
[----:B------:R-:W1:Y:S01]  /*0090*/  LDCU.64 UR6, c[0x0][0x358] ;  /* 0x00006b00ff0677ac */ /* 0x000e620008000a00 */
[----:B------:R-:W2:Y:S01]  /*00a0*/  LDCU UR10, c[0x0][0x40c] ;  /* 0x00008180ff0a77ac */ /* 0x000ea20008000800 */
[----:B0-----:R-:W-:-:S07]  /*00b0*/  IMAD R3, R3, UR4, RZ ;  /* 0x0000000403037c24 */ /* 0x001fce000f8e02ff */
.L_x_18:
[----:B------:R-:W0:Y:S01]  /*00c0*/  LDC.64 R8, c[0x0][0x388] ;  /* 0x0000e200ff087b82 */ /* 0x000e220000000a00 */
[----:B------:R-:W-:-:S07]  /*00d0*/  IMAD R5, R2, 0x3, RZ ;  /* 0x0000000302057824 */ /* 0x000fce00078e02ff */
[----:B------:R-:W3:Y:S01]  /*00e0*/  LDC.64 R12, c[0x0][0x390] ;  /* 0x0000e400ff0c7b82 */ /* 0x000ee20000000a00 */
[----:B0-----:R-:W-:-:S05]  /*00f0*/  IMAD.WIDE R8, R5, 0x4, R8 ;  /* 0x0000000405087825 */ /* 0x001fca00078e0208 */
[----:B-1----:R-:W4:Y:S01]  /*0100*/  LDG.E R32, desc[UR6][R8.64+0x4] ;  /* 0x0000040608207981 */ /* 0x002f22000c1e1900 */
[----:B---3--:R-:W-:-:S03]  /*0110*/  IMAD.WIDE R12, R5, 0x4, R12 ;  /* 0x00000004050c7825 */ /* 0x008fc600078e020c */
[----:B------:R-:W3:Y:S04]  /*0120*/  LDG.E R0, desc[UR6][R8.64] ;  /* 0x0000000608007981 */ /* 0x000ee8000c1e1900 */
[----:B------:R-:W2:Y:S04]  /*0130*/  LDG.E R15, desc[UR6][R12.64] ;  /* 0x000000060c0f7981 */ /* 0x000ea8000c1e1900 */
[----:B------:R0:W2:Y:S04]  /*0140*/  LDG.E R33, desc[UR6][R8.64+0x8] ;  /* 0x0000080608217981 */ /* 0x0000a8000c1e1900 */
[----:B------:R-:W2:Y:S04]  /*0150*/  LDG.E R17, desc[UR6][R12.64+0x4] ;  /* 0x000004060c117981 */ /* 0x000ea8000c1e1900 */
[----:B------:R1:W2:Y:S01]  /*0160*/  LDG.E R16, desc[UR6][R12.64+0x8] ;  /* 0x000008060c107981 */ /* 0x0002a2000c1e1900 */
[----:B------:R-:W0:Y:S03]  /*0170*/  LDC.64 R10, c[0x0][0x3e0] ;  /* 0x0000f800ff0a7b82 */ /* 0x000e260000000a00 */
[----:B0-----:R-:W2:Y:S04]  /*0180*/  LDG.E R24, desc[UR6][R10.64+0xc] ;  /* 0x00000c060a187981 */ /* 0x001ea8000c1e1900 */
[----:B------:R-:W5:Y:S04]  /*0190*/  LDG.E R4, desc[UR6][R10.64] ;  /* 0x000000060a047981 */ /* 0x000f68000c1e1900 */
[----:B------:R-:W5:Y:S04]  /*01a0*/  LDG.E R5, desc[UR6][R10.64+0x4] ;  /* 0x000004060a057981 */ /* 0x000f68000c1e1900 */
[----:B------:R0:W5:Y:S01]  /*01b0*/  LDG.E R6, desc[UR6][R10.64+0x8] ;  /* 0x000008060a067981 */ /* 0x000162000c1e1900 */
[----:B------:R-:W-:Y:S01]  /*01c0*/  BSSY.RECONVERGENT B0, `(.L_x_0) ;  /* 0x000002a000007945 */ /* 0x000fe20003800200 */
[----:B----4-:R-:W-:-:S04]  /*01d0*/  FMUL R7, R32, R32 ;  /* 0x0000002020077220 */ /* 0x010fc80000400000 */
[C---:B---3--:R-:W-:Y:S01]  /*01e0*/  FFMA R14, R0.reuse, R0, R7 ;  /* 0x00000000000e7223 */ /* 0x048fe20000000007 */
[-C--:B--2---:R-:W-:Y:S01]  /*01f0*/  FMUL R7, R15, R15.reuse ;  /* 0x0000000f0f077220 */ /* 0x084fe20000400000 */
[----:B------:R-:W-:Y:S02]  /*0200*/  FMUL R9, R0, R15 ;  /* 0x0000000f00097220 */ /* 0x000fe40000400000 */
[----:B------:R-:W-:Y:S02]  /*0210*/  FFMA R8, R33, R33, R14 ;  /* 0x0000002121087223 */ /* 0x000fe4000000000e */
[----:B-1----:R-:W1:Y:S01]  /*0220*/  F2F.F64.F32 R12, R9 ;  /* 0x00000009000c7310 */ /* 0x002e620000201800 */
[-C--:B------:R-:W-:Y:S01]  /*0230*/  FMUL R30, R17, R17.reuse ;  /* 0x00000011111e7220 */ /* 0x080fe20000400000 */
[----:B------:R-:W-:Y:S01]  /*0240*/  FADD R15, R7, R8 ;  /* 0x00000008070f7221 */ /* 0x000fe20000000000 */
[----:B------:R-:W-:Y:S01]  /*0250*/  FMUL R32, R32, R17 ;  /* 0x0000001120207220 */ /* 0x000fe20000400000 */
[----:B------:R-:W-:-:S02]  /*0260*/  FMUL R31, R16, R16 ;  /* 0x00000010101f7220 */ /* 0x000fc40000400000 */
[----:B------:R-:W-:Y:S02]  /*0270*/  FADD R0, R30, R15 ;  /* 0x0000000f1e007221 */ /* 0x000fe40000000000 */
[----:B0-----:R-:W0:Y:S01]  /*0280*/  F2F.F64.F32 R10, R32 ;  /* 0x00000020000a7310 */ /* 0x001e220000201800 */
[----:B------:R-:W-:Y:S01]  /*0290*/  FMUL R33, R33, R16 ;  /* 0x0000001021217220 */ /* 0x000fe20000400000 */
[----:B------:R-:W-:Y:S01]  /*02a0*/  FADD R0, R31, R0 ;  /* 0x000000001f007221 */ /* 0x000fe20000000000 */
[----:B-1----:R-:W-:-:S05]  /*02b0*/  DADD R16, R12, R12 ;  /* 0x000000000c107229 */ /* 0x002fca000000000c */
[----:B------:R-:W1:Y:S01]  /*02c0*/  F2F.F64.F32 R14, R0 ;  /* 0x00000000000e7310 */ /* 0x000e620000201800 */
[----:B0-----:R-:W-:-:S07]  /*02d0*/  DADD R10, R10, R10 ;  /* 0x000000000a0a7229 */ /* 0x001fce000000000a */
[----:B------:R-:W0:Y:S01]  /*02e0*/  F2F.F64.F32 R12, R33 ;  /* 0x00000021000c7310 */ /* 0x000e220000201800 */
[----:B-1----:R-:W-:-:S07]  /*02f0*/  DADD R14, R14, -R16 ;  /* 0x000000000e0e7229 */ /* 0x002fce0000000810 */
[----:B------:R-:W1:Y:S01]  /*0300*/  F2F.F64.F32 R24, R24 ;  /* 0x0000001800187310 */ /* 0x000e620000201800 */
[----:B------:R-:W-:Y:S02]  /*0310*/  DADD R10, R14, -R10 ;  /* 0x000000000e0a7229 */ /* 0x000fe4000000080a */
[----:B0-----:R-:W-:Y:S01]  /*0320*/  DADD R12, R12, R12 ;  /* 0x000000000c0c7229 */ /* 0x001fe2000000000c */
[----:B------:R-:W-:Y:S02]  /*0330*/  IMAD.MOV.U32 R14, RZ, RZ, 0x0 ;  /* 0x00000000ff0e7424 */ /* 0x000fe400078e00ff */
[----:B------:R-:W-:-:S05]  /*0340*/  IMAD.MOV.U32 R15, RZ, RZ, 0x3fd80000 ;  /* 0x3fd80000ff0f7424 */ /* 0x000fca00078e00ff */
[----:B------:R-:W-:-:S06]  /*0350*/  DADD R10, R10, -R12 ;  /* 0x000000000a0a7229 */ /* 0x000fcc000000080c */
[----:B------:R-:W0:Y:S04]  /*0360*/  MUFU.RSQ64H R23, R11 ;  /* 0x0000000b00177308 */ /* 0x000e280000001c00 */
[----:B------:R-:W-:-:S05]  /*0370*/  VIADD R22, R11, 0xfcb00000 ;  /* 0xfcb000000b167836 */ /* 0x000fca0000000000 */
[----:B------:R-:W-:Y:S01]  /*0380*/  ISETP.GE.U32.AND P0, PT, R22, 0x7ca00000, PT ;  /* 0x7ca000001600780c */ /* 0x000fe20003f06070 */
[----:B0-----:R-:W-:-:S08]  /*0390*/  DMUL R12, R22, R22 ;  /* 0x00000016160c7228 */ /* 0x001fd00000000000 */
[----:B------:R-:W-:-:S08]  /*03a0*/  DFMA R12, R10, -R12, 1 ;  /* 0x3ff000000a0c742b */ /* 0x000fd0000000080c */
[----:B------:R-:W-:Y:S02]  /*03b0*/  DFMA R14, R12, R14, 0.5 ;  /* 0x3fe000000c0e742b */ /* 0x000fe4000000000e */
[----:B------:R-:W-:-:S08]  /*03c0*/  DMUL R12, R22, R12 ;  /* 0x0000000c160c7228 */ /* 0x000fd00000000000 */
[----:B------:R-:W-:-:S08]  /*03d0*/  DFMA R12, R14, R12, R22 ;  /* 0x0000000c0e0c722b */ /* 0x000fd00000000016 */
[----:B------:R-:W-:Y:S02]  /*03e0*/  DMUL R14, R10, R12 ;  /* 0x0000000c0a0e7228 */ /* 0x000fe40000000000 */
[----:B------:R-:W-:Y:S01]  /*03f0*/  VIADD R19, R13, 0xfff00000 ;  /* 0xfff000000d137836 */ /* 0x000fe20000000000 */
[----:B------:R-:W-:-:S05]  /*0400*/  MOV R18, R12 ;  /* 0x0000000c00127202 */ /* 0x000fca0000000f00 */
[----:B------:R-:W-:-:S08]  /*0410*/  DFMA R16, R14, -R14, R10 ;  /* 0x8000000e0e10722b */ /* 0x000fd0000000000a */
[----:B------:R-:W-:Y:S01]  /*0420*/  DFMA R20, R16, R18, R14 ;  /* 0x000000121014722b */ /* 0x000fe2000000000e */
[----:B-1----:R-:W-:Y:S10]  /*0430*/  @!P0 BRA `(.L_x_1) ;  /* 0x0000000000088947 */ /* 0x002ff40003800000 */
[----:B------:R-:W-:-:S07]  /*0440*/  MOV R0, 0x460 ;  /* 0x0000046000007802 */ /* 0x000fce0000000f00 */
[----:B-----5:R-:W-:Y:S05]  /*0450*/  CALL.REL.NOINC `($__internal_1_$__cuda_sm20_dsqrt_rn_f64_mediumpath_v1) ;  /* 0x0000000c00a07944 */ /* 0x020fea0003c00000 */
.L_x_1:
[----:B------:R-:W-:Y:S05]  /*0460*/  BSYNC.RECONVERGENT B0 ;  /* 0x0000000000007941 */ /* 0x000fea0003800200 */
.L_x_0:
[----:B------:R-:W-:Y:S01]  /*0470*/  DADD R10, R24, -R20 ;  /* 0x00000000180a7229 */ /* 0x000fe20000000814 */
[----:B------:R-:W-:Y:S01]  /*0480*/  BSSY.RECONVERGENT B0, `(.L_x_2) ;  /* 0x0000004000007945 */ /* 0x000fe20003800200 */
[----:B------:R-:W-:-:S06]  /*0490*/  MOV R0, 0x4c0 ;  /* 0x000004c000007802 */ /* 0x000fcc0000000f00 */
[----:B------:R-:W-:-:S11]  /*04a0*/  DADD R34, -RZ, |R10| ;  /* 0x00000000ff227229 */ /* 0x000fd6000000050a */
[----:B-----5:R-:W-:Y:S05]  /*04b0*/  CALL.REL.NOINC `($_Z18kernelgpuTripletb2IfEvPT_S1_S1_S1_S1_S1_PiS2_S2_S2_S2_S2_S1_S1_S2_iiiiii$__internal_accurate_pow) ;  /* 0x00000010008c7944 */ /* 0x020fea0003c00000 */
[----:B------:R-:W-:Y:S05]  /*04c0*/  BSYNC.RECONVERGENT B0 ;  /* 0x0000000000007941 */ /* 0x000fea0003800200 */
.L_x_2:
[C---:B------:R-:W-:Y:S01]  /*04d0*/  DADD R12, R10.reuse, 2 ;  /* 0x400000000a0c7429 */ /* 0x040fe20000000000 */
[----:B------:R0:W1:Y:S01]  /*04e0*/  F2F.F64.F32 R14, R6 ;  /* 0x00000006000e7310 */ /* 0x0000620000201800 */
[C---:B------:R-:W-:Y:S01]  /*04f0*/  DSETP.NEU.AND P1, PT, R10.reuse, RZ, PT ;  /* 0x000000ff0a00722a */ /* 0x040fe20003f2d000 */
[----:B------:R-:W-:Y:S01]  /*0500*/  FADD R32, R9, R32 ;  /* 0x0000002009207221 */ /* 0x000fe20000000000 */
[----:B------:R-:W-:Y:S01]  /*0510*/  BSSY.RECONVERGENT B0, `(.L_x_3) ;  /* 0x0000010000007945 */ /* 0x000fe20003800200 */
[----:B------:R-:W-:Y:S02]  /*0520*/  DSETP.NEU.AND P0, PT, R10, 1, PT ;  /* 0x3ff000000a00742a */ /* 0x000fe40003f0d000 */
[----:B------:R-:W-:Y:S01]  /*0530*/  FADD R32, R33, R32 ;  /* 0x0000002021207221 */ /* 0x000fe20000000000 */
[----:B------:R-:W-:Y:S01]  /*0540*/  FSEL R16, R16, RZ, P1 ;  /* 0x000000ff10107208 */ /* 0x000fe20000800000 */
[----:B------:R0:W2:Y:S01]  /*0550*/  MUFU.RSQ R19, R8 ;  /* 0x0000000800137308 */ /* 0x0000a20000001400 */
[----:B------:R-:W-:-:S02]  /*0560*/  LOP3.LUT R12, R13, 0x7ff00000, RZ, 0xc0, !PT ;  /* 0x7ff000000d0c7812 */ /* 0x000fc400078ec0ff */
[----:B------:R-:W-:Y:S02]  /*0570*/  FSEL R17, R18, RZ, P1 ;  /* 0x000000ff12117208 */ /* 0x000fe40000800000 */
[----:B------:R-:W-:-:S03]  /*0580*/  ISETP.NE.AND P2, PT, R12, 0x7ff00000, PT ;  /* 0x7ff000000c00780c */ /* 0x000fc60003f45270 */
[----:B------:R0:W3:Y:S10]  /*0590*/  F2F.F64.F32 R12, R5 ;  /* 0x00000005000c7310 */ /* 0x0000f40000201800 */
[----:B012---:R-:W-:Y:S05]  /*05a0*/  @P2 BRA `(.L_x_4) ;  /* 0x0000000000182947 */ /* 0x007fea0003800000 */
[----:B------:R-:W-:-:S14]  /*05b0*/  DSETP.NAN.AND P1, PT, R10, R10, PT ;  /* 0x0000000a0a00722a */ /* 0x000fdc0003f28000 */
[----:B------:R-:W-:Y:S01]  /*05c0*/  @P1 DADD R16, R10, 2 ;  /* 0x400000000a101429 */ /* 0x000fe20000000000 */
[----:B------:R-:W-:Y:S10]  /*05d0*/  @P1 BRA `(.L_x_4) ;  /* 0x00000000000c1947 */ /* 0x000ff40003800000 */
[----:B------:R-:W-:-:S14]  /*05e0*/  DSETP.NEU.AND P1, PT, |R10|, +INF , PT ;  /* 0x7ff000000a00742a */ /* 0x000fdc0003f2d200 */
[----:B------:R-:W-:Y:S02]  /*05f0*/  @!P1 IMAD.MOV.U32 R16, RZ, RZ, 0x0 ;  /* 0x00000000ff109424 */ /* 0x000fe400078e00ff */
[----:B------:R-:W-:-:S07]  /*0600*/  @!P1 IMAD.MOV.U32 R17, RZ, RZ, 0x7ff00000 ;  /* 0x7ff00000ff119424 */ /* 0x000fce00078e00ff */
.L_x_4:
[----:B------:R-:W-:Y:S05]  /*0610*/  BSYNC.RECONVERGENT B0 ;  /* 0x0000000000007941 */ /* 0x000fea0003800200 */
.L_x_3:
[----:B------:R-:W-:Y:S01]  /*0620*/  VIADD R0, R8, 0xf3000000 ;  /* 0xf300000008007836 */ /* 0x000fe20000000000 */
[----:B------:R-:W-:Y:S01]  /*0630*/  FSEL R10, R16, RZ, P0 ;  /* 0x000000ff100a7208 */ /* 0x000fe20000000000 */
[----:B------:R-:W-:Y:S01]  /*0640*/  BSSY.RECONVERGENT B0, `(.L_x_5) ;  /* 0x000000f000007945 */ /* 0x000fe20003800200 */
[----:B------:R-:W-:Y:S02]  /*0650*/  FSEL R11, R17, 1.875, P0 ;  /* 0x3ff00000110b7808 */ /* 0x000fe40000000000 */
[----:B------:R-:W-:Y:S01]  /*0660*/  ISETP.GT.U32.AND P0, PT, R0, 0x727fffff, PT ;  /* 0x727fffff0000780c */ /* 0x000fe20003f04070 */
[----:B------:R0:W1:Y:S03]  /*0670*/  F2F.F64.F32 R16, R32 ;  /* 0x0000002000107310 */ /* 0x0000660000201800 */
[----:B------:R-:W-:-:S09]  /*0680*/  DMUL R10, R14, R10 ;  /* 0x0000000a0e0a7228 */ /* 0x000fd20000000000 */
[----:B0-----:R-:W-:Y:S05]  /*0690*/  @!P0 BRA `(.L_x_6) ;  /* 0x0000000000148947 */ /* 0x001fea0003800000 */
[----:B------:R-:W-:Y:S01]  /*06a0*/  IMAD.MOV.U32 R0, RZ, RZ, R8 ;  /* 0x000000ffff007224 */ /* 0x000fe200078e0008 */
[----:B------:R-:W-:-:S07]  /*06b0*/  MOV R19, 0x6d0 ;  /* 0x000006d000137802 */ /* 0x000fce0000000f00 */
[----:B-1-3--:R-:W-:Y:S05]  /*06c0*/  CALL.REL.NOINC `($__internal_2_$__cuda_sm20_sqrt_rn_f32_slowpath) ;  /* 0x0000000c00b07944 */ /* 0x00afea0003c00000 */
[----:B------:R-:W-:Y:S01]  /*06d0*/  MOV R14, R5 ;  /* 0x00000005000e7202 */ /* 0x000fe20000000f00 */
[----:B------:R-:W-:Y:S06]  /*06e0*/  BRA `(.L_x_7) ;  /* 0x0000000000107947 */ /* 0x000fec0003800000 */
.L_x_6:
[----:B------:R-:W-:Y:S01]  /*06f0*/  FMUL.FTZ R5, R8, R19 ;  /* 0x0000001308057220 */ /* 0x000fe20000410000 */
[----:B------:R-:W-:-:S03]  /*0700*/  FMUL.FTZ R14, R19, 0.5 ;  /* 0x3f000000130e7820 */ /* 0x000fc60000410000 */
[----:B------:R-:W-:-:S04]  /*0710*/  FFMA R8, -R5, R5, R8 ;  /* 0x0000000505087223 */ /* 0x000fc80000000108 */
[----:B------:R-:W-:-:S07]  /*0720*/  FFMA R14, R8, R14, R5 ;  /* 0x0000000e080e7223 */ /* 0x000fce0000000005 */
.L_x_7:
[----:B------:R-:W-:Y:S05]  /*0730*/  BSYNC.RECONVERGENT B0 ;  /* 0x0000000000007941 */ /* 0x000fea0003800200 */
.L_x_5:
[----:B------:R-:W0:Y:S01]  /*0740*/  F2F.F64.F32 R14, R14 ;  /* 0x0000000e000e7310 */ /* 0x000e220000201800 */
[----:B------:R-:W-:Y:S01]  /*0750*/  IMAD.MOV.U32 R8, RZ, RZ, 0x1 ;  /* 0x00000001ff087424 */ /* 0x000fe200078e00ff */
[----:B-1----:R-:W-:Y:S01]  /*0760*/  FSETP.GEU.AND P1, PT, |R17|, 6.5827683646048100446e-37, PT ;  /* 0x036000001100780b */ /* 0x002fe20003f2e200 */
[----:B------:R-:W-:Y:S05]  /*0770*/  BSSY.RECONVERGENT B0, `(.L_x_8) ;  /* 0x0000013000007945 */ /* 0x000fea0003800200 */
[----:B0-----:R-:W0:Y:S02]  /*0780*/  MUFU.RCP64H R9, R15 ;  /* 0x0000000f00097308 */ /* 0x001e240000001800 */
[----:B0-----:R-:W-:-:S08]  /*0790*/  DFMA R18, -R14, R8, 1 ;  /* 0x3ff000000e12742b */ /* 0x001fd00000000108 */
[----:B------:R-:W-:-:S08]  /*07a0*/  DFMA R18, R18, R18, R18 ;  /* 0x000000121212722b */ /* 0x000fd00000000012 */
[----:B------:R-:W-:-:S08]  /*07b0*/  DFMA R18, R8, R18, R8 ;  /* 0x000000120812722b */ /* 0x000fd00000000008 */
[----:B------:R-:W-:-:S08]  /*07c0*/  DFMA R8, -R14, R18, 1 ;  /* 0x3ff000000e08742b */ /* 0x000fd00000000112 */
[----:B------:R-:W-:-:S08]  /*07d0*/  DFMA R8, R18, R8, R18 ;  /* 0x000000081208722b */ /* 0x000fd00000000012 */
[----:B------:R-:W-:-:S08]  /*07e0*/  DMUL R18, R16, R8 ;  /* 0x0000000810127228 */ /* 0x000fd00000000000 */
[----:B------:R-:W-:-:S08]  /*07f0*/  DFMA R20, -R14, R18, R16 ;  /* 0x000000120e14722b */ /* 0x000fd00000000110 */
[----:B------:R-:W-:-:S10]  /*0800*/  DFMA R8, R8, R20, R18 ;  /* 0x000000140808722b */ /* 0x000fd40000000012 */
[----:B------:R-:W-:-:S05]  /*0810*/  FFMA R0, RZ, R15, R9 ;  /* 0x0000000fff007223 */ /* 0x000fca0000000009 */
[----:B------:R-:W-:-:S13]  /*0820*/  FSETP.GT.AND P0, PT, |R0|, 1.469367938527859385e-39, PT ;  /* 0x001000000000780b */ /* 0x000fda0003f04200 */
[----:B------:R-:W-:Y:S05]  /*0830*/  @P0 BRA P1, `(.L_x_9) ;  /* 0x0000000000180947 */ /* 0x000fea0000800000 */
[----:B------:R-:W-:Y:S01]  /*0840*/  IMAD.MOV.U32 R8, RZ, RZ, R16 ;  /* 0x000000ffff087224 */ /* 0x000fe200078e0010 */
[----:B------:R-:W-:Y:S01]  /*0850*/  MOV R0, 0x880 ;  /* 0x0000088000007802 */ /* 0x000fe20000000f00 */
[----:B------:R-:W-:-:S07]  /*0860*/  IMAD.MOV.U32 R9, RZ, RZ, R17 ;  /* 0x000000ffff097224 */ /* 0x000fce00078e0011 */
[----:B---3--:R-:W-:Y:S05]  /*0870*/  CALL.REL.NOINC `($__internal_0_$__cuda_sm20_div_rn_f64_full) ;  /* 0x0000000400287944 */ /* 0x008fea0003c00000 */
[----:B------:R-:W-:Y:S01]  /*0880*/  IMAD.MOV.U32 R8, RZ, RZ, R6 ;  /* 0x000000ffff087224 */ /* 0x000fe200078e0006 */
[----:B------:R-:W-:-:S07]  /*0890*/  MOV R9, R23 ;  /* 0x0000001700097202 */ /* 0x000fce0000000f00 */
.L_x_9:
[----:B------:R-:W-:Y:S05]  /*08a0*/  BSYNC.RECONVERGENT B0 ;  /* 0x0000000000007941 */ /* 0x000fea0003800200 */
.L_x_8:
[----:B------:R-:W-:Y:S01]  /*08b0*/  FADD R30, R7, R30 ;  /* 0x0000001e071e7221 */ /* 0x000fe20000000000 */
[----:B------:R-:W-:Y:S03]  /*08c0*/  BSSY.RECONVERGENT B0, `(.L_x_10) ;  /* 0x000000f000007945 */ /* 0x000fe60003800200 */
[----:B------:R-:W-:-:S04]  /*08d0*/  FADD R5, R31, R30 ;  /* 0x0000001e1f057221 */ /* 0x000fc80000000000 */
[----:B------:R-:W-:Y:S01]  /*08e0*/  VIADD R6, R5, 0xf3000000 ;  /* 0xf300000005067836 */ /* 0x000fe20000000000 */
[----:B------:R0:W1:Y:S04]  /*08f0*/  MUFU.RSQ R0, R5 ;  /* 0x0000000500007308 */ /* 0x0000680000001400 */
[----:B------:R-:W-:-:S13]  /*0900*/  ISETP.GT.U32.AND P0, PT, R6, 0x727fffff, PT ;  /* 0x727fffff0600780c */ /* 0x000fda0003f04070 */
[----:B01----:R-:W-:Y:S05]  /*0910*/  @!P0 BRA `(.L_x_11) ;  /* 0x0000000000148947 */ /* 0x003fea0003800000 */
[----:B------:R-:W-:Y:S01]  /*0920*/  IMAD.MOV.U32 R0, RZ, RZ, R5 ;  /* 0x000000ffff007224 */ /* 0x000fe200078e0005 */
[----:B------:R-:W-:-:S07]  /*0930*/  MOV R19, 0x950 ;  /* 0x0000095000137802 */ /* 0x000fce0000000f00 */
[----:B---3--:R-:W-:Y:S05]  /*0940*/  CALL.REL.NOINC `($__internal_2_$__cuda_sm20_sqrt_rn_f32_slowpath) ;  /* 0x0000000c00107944 */ /* 0x008fea0003c00000 */
[----:B------:R-:W-:Y:S01]  /*0950*/  IMAD.MOV.U32 R14, RZ, RZ, R5 ;  /* 0x000000ffff0e7224 */ /* 0x000fe200078e0005 */
[----:B------:R-:W-:Y:S06]  /*0960*/  BRA `(.L_x_12) ;  /* 0x0000000000107947 */ /* 0x000fec0003800000 */
.L_x_11:
[----:B------:R-:W-:Y:S01]  /*0970*/  FMUL.FTZ R14, R5, R0 ;  /* 0x00000000050e7220 */ /* 0x000fe20000410000 */
[----:B------:R-:W-:-:S03]  /*0980*/  FMUL.FTZ R0, R0, 0.5 ;  /* 0x3f00000000007820 */ /* 0x000fc60000410000 */
[----:B------:R-:W-:-:S04]  /*0990*/  FFMA R5, -R14, R14, R5 ;  /* 0x0000000e0e057223 */ /* 0x000fc80000000105 */
[----:B------:R-:W-:-:S07]  /*09a0*/  FFMA R14, R5, R0, R14 ;  /* 0x00000000050e7223 */ /* 0x000fce000000000e */
.L_x_12:
[----:B------:R-:W-:Y:S05]  /*09b0*/  BSYNC.RECONVERGENT B0 ;  /* 0x0000000000007941 */ /* 0x000fea0003800200 */
.L_x_10:
[----:B------:R-:W0:Y:S01]  /*09c0*/  F2F.F64.F32 R14, R14 ;  /* 0x0000000e000e7310 */ /* 0x000e220000201800 */
[----:B------:R-:W-:Y:S01]  /*09d0*/  IMAD.MOV.U32 R6, RZ, RZ, 0x1 ;  /* 0x00000001ff067424 */ /* 0x000fe200078e00ff */
[----:B------:R-:W-:Y:S01]  /*09e0*/  FSETP.GEU.AND P1, PT, |R9|, 6.5827683646048100446e-37, PT ;  /* 0x036000000900780b */ /* 0x000fe20003f2e200 */
        /* <DEDUP_REMOVED lines=13> */
[----:B------:R-:W-:-:S07]  /*0ac0*/  MOV R0, 0xae0 ;  /* 0x00000ae000007802 */ /* 0x000fce0000000f00 */
[----:B---3--:R-:W-:Y:S05]  /*0ad0*/  CALL.REL.NOINC `($__internal_0_$__cuda_sm20_div_rn_f64_full) ;  /* 0x0000000000907944 */ /* 0x008fea0003c00000 */
[----:B------:R-:W-:-:S07]  /*0ae0*/  MOV R7, R23 ;  /* 0x0000001700077202 */ /* 0x000fce0000000f00 */
.L_x_14:
[----:B------:R-:W-:Y:S05]  /*0af0*/  BSYNC.RECONVERGENT B0 ;  /* 0x0000000000007941 */ /* 0x000fea0003800200 */
.L_x_13:
[----:B---3--:R-:W-:Y:S01]  /*0b00*/  DADD R6, R12, -R6 ;  /* 0x000000000c067229 */ /* 0x008fe20000000806 */
[----:B------:R-:W-:Y:S01]  /*0b10*/  BSSY.RECONVERGENT B0, `(.L_x_15) ;  /* 0x0000004000007945 */ /* 0x000fe20003800200 */
[----:B------:R-:W-:-:S06]  /*0b20*/  MOV R0, 0xb50 ;  /* 0x00000b5000007802 */ /* 0x000fcc0000000f00 */
[----:B------:R-:W-:-:S11]  /*0b30*/  DADD R34, -RZ, |R6| ;  /* 0x00000000ff227229 */ /* 0x000fd60000000506 */
[----:B------:R-:W-:Y:S05]  /*0b40*/  CALL.REL.NOINC `($_Z18kernelgpuTripletb2IfEvPT_S1_S1_S1_S1_S1_PiS2_S2_S2_S2_S2_S1_S1_S2_iiiiii$__internal_accurate_pow) ;  /* 0x0000000800e87944 */ /* 0x000fea0003c00000 */
[----:B------:R-:W-:Y:S05]  /*0b50*/  BSYNC.RECONVERGENT B0 ;  /* 0x0000000000007941 */ /* 0x000fea0003800200 */
.L_x_15:
[C---:B------:R-:W-:Y:S01]  /*0b60*/  DADD R8, R6.reuse, 2 ;  /* 0x4000000006087429 */ /* 0x040fe20000000000 */
[----:B------:R-:W-:Y:S01]  /*0b70*/  BSSY.RECONVERGENT B0, `(.L_x_16) ;  /* 0x000000d000007945 */ /* 0x000fe20003800200 */
[----:B------:R-:W-:-:S06]  /*0b80*/  DSETP.NEU.AND P0, PT, R6, RZ, PT ;  /* 0x000000ff0600722a */ /* 0x000fcc0003f0d000 */
[----:B------:R-:W-:Y:S02]  /*0b90*/  FSEL R16, R16, RZ, P0 ;  /* 0x000000ff10107208 */ /* 0x000fe40000000000 */
[----:B------:R-:W-:Y:S02]  /*0ba0*/  LOP3.LUT R8, R9, 0x7ff00000, RZ, 0xc0, !PT ;  /* 0x7ff0000009087812 */ /* 0x000fe400078ec0ff */
[----:B------:R-:W-:Y:S02]  /*0bb0*/  FSEL R17, R18, RZ, P0 ;  /* 0x000000ff12117208 */ /* 0x000fe40000000000 */
[----:B------:R-:W-:-:S13]  /*0bc0*/  ISETP.NE.AND P1, PT, R8, 0x7ff00000, PT ;  /* 0x7ff000000800780c */ /* 0x000fda0003f25270 */
[----:B------:R-:W-:Y:S05]  /*0bd0*/  @P1 BRA `(.L_x_17) ;  /* 0x0000000000181947 */ /* 0x000fea0003800000 */
[----:B------:R-:W-:-:S14]  /*0be0*/  DSETP.NAN.AND P0, PT, R6, R6, PT ;  /* 0x000000060600722a */ /* 0x000fdc0003f08000 */
[----:B------:R-:W-:Y:S01]  /*0bf0*/  @P0 DADD R16, R6, 2 ;  /* 0x4000000006100429 */ /* 0x000fe20000000000 */
[----:B------:R-:W-:Y:S10]  /*0c00*/  @P0 BRA `(.L_x_17) ;  /* 0x00000000000c0947 */ /* 0x000ff40003800000 */
[----:B------:R-:W-:-:S14]  /*0c10*/  DSETP.NEU.AND P0, PT, |R6|, +INF , PT ;  /* 0x7ff000000600742a */ /* 0x000fdc0003f0d200 */
[----:B------:R-:W-:Y:S02]  /*0c20*/  @!P0 IMAD.MOV.U32 R16, RZ, RZ, 0x0 ;  /* 0x00000000ff108424 */ /* 0x000fe400078e00ff */
[----:B------:R-:W-:-:S07]  /*0c30*/  @!P0 IMAD.MOV.U32 R17, RZ, RZ, 0x7ff00000 ;  /* 0x7ff00000ff118424 */ /* 0x000fce00078e00ff */
.L_x_17:
[----:B------:R-:W-:Y:S05]  /*0c40*/  BSYNC.RECONVERGENT B0 ;  /* 0x0000000000007941 */ /* 0x000fea0003800200 */
.L_x_16:
[----:B------:R-:W0:Y:S01]  /*0c50*/  F2F.F64.F32 R4, R4 ;  /* 0x0000000400047310 */ /* 0x000e220000201800 */
[----:B------:R-:W-:Y:S01]  /*0c60*/  DSETP.NEU.AND P0, PT, R6, 1, PT ;  /* 0x3ff000000600742a */ /* 0x000fe20003f0d000 */
[----:B------:R-:W1:Y:S05]  /*0c70*/  LDC.64 R8, c[0x0][0x380] ;  /* 0x0000e000ff087b82 */ /* 0x000e6a0000000a00 */
[----:B------:R-:W-:Y:S02]  /*0c80*/  FSEL R6, R16, RZ, P0 ;  /* 0x000000ff10067208 */ /* 0x000fe40000000000 */
[----:B------:R-:W-:-:S06]  /*0c90*/  FSEL R7, R17, 1.875, P0 ;  /* 0x3ff0000011077808 */ /* 0x000fcc0000000000 */
[----:B0-----:R-:W-:-:S10]  /*0ca0*/  DFMA R10, R4, R6, R10 ;  /* 0x00000006040a722b */ /* 0x001fd4000000000a */
[----:B------:R-:W0:Y:S01]  /*0cb0*/  F2F.F32.F64 R11, R10 ;  /* 0x0000000a000b7310 */ /* 0x000e220000301000 */
[----:B-1----:R-:W-:-:S04]  /*0cc0*/  IMAD.WIDE R6, R2, 0x4, R8 ;  /* 0x0000000402067825 */ /* 0x002fc800078e0208 */
[----:B------:R-:W-:-:S05]  /*0cd0*/  IMAD.IADD R2, R3, 0x1, R2 ;  /* 0x0000000103027824 */ /* 0x000fca00078e0202 */
[----:B------:R-:W-:Y:S01]  /*0ce0*/  ISETP.GE.AND P0, PT, R2, UR10, PT ;  /* 0x0000000a02007c0c */ /* 0x000fe2000bf06270 */
[----:B0-----:R0:W-:-:S12]  /*0cf0*/  STG.E desc[UR6][R6.64], R11 ;  /* 0x0000000b06007986 */ /* 0x0011d8000c101906 */
[----:B0-----:R-:W-:Y:S05]  /*0d00*/  @!P0 BRA `(.L_x_18) ;  /* 0xfffffff000ec8947 */ /* 0x001fea000383ffff */
[----:B------:R-:W-:Y:S05]  /*0d10*/  EXIT ;  /* 0x000000000000794d */ /* 0x000fea0003800000 */
        .weak           $__internal_0_$__cuda_sm20_div_rn_f64_full
        .type           $__internal_0_$__cuda_sm20_div_rn_f64_full,@function
        .size           $__internal_0_$__cuda_sm20_div_rn_f64_full,($__internal_1_$__cuda_sm20_dsqrt_rn_f64_mediumpath_v1 - $__internal_0_$__cuda_sm20_div_rn_f64_full)
$__internal_0_$__cuda_sm20_div_rn_f64_full:
[C---:B------:R-:W-:Y:S01]  /*0d20*/  FSETP.GEU.AND P0, PT, |R15|.reuse, 1.469367938527859385e-39, PT ;  /* 0x001000000f00780b */ /* 0x040fe20003f0e200 */
[----:B------:R-:W-:Y:S01]  /*0d30*/  BSSY.RECONVERGENT B1, `(.L_x_19) ;  /* 0x0000056000017945 */ /* 0x000fe20003800200 */
[----:B------:R-:W-:Y:S02]  /*0d40*/  LOP3.LUT R16, R15, 0x800fffff, RZ, 0xc0, !PT ;  /* 0x800fffff0f107812 */ /* 0x000fe400078ec0ff */
[C---:B------:R-:W-:Y:S02]  /*0d50*/  FSETP.GEU.AND P2, PT, |R9|.reuse, 1.469367938527859385e-39, PT ;  /* 0x001000000900780b */ /* 0x040fe40003f4e200 */
[----:B------:R-:W-:Y:S01]  /*0d60*/  LOP3.LUT R17, R16, 0x3ff00000, RZ, 0xfc, !PT ;  /* 0x3ff0000010117812 */ /* 0x000fe200078efcff */
[----:B------:R-:W-:Y:S01]  /*0d70*/  IMAD.MOV.U32 R16, RZ, RZ, R14 ;  /* 0x000000ffff107224 */ /* 0x000fe200078e000e */
[----:B------:R-:W-:Y:S02]  /*0d80*/  MOV R20, 0x1 ;  /* 0x0000000100147802 */ /* 0x000fe40000000f00 */
[----:B------:R-:W-:-:S02]  /*0d90*/  LOP3.LUT R6, R9, 0x7ff00000, RZ, 0xc0, !PT ;  /* 0x7ff0000009067812 */ /* 0x000fc400078ec0ff */
[C---:B------:R-:W-:Y:S01]  /*0da0*/  LOP3.LUT R27, R15.reuse, 0x7ff00000, RZ, 0xc0, !PT ;  /* 0x7ff000000f1b7812 */ /* 0x040fe200078ec0ff */
[----:B------:R-:W-:Y:S02]  /*0db0*/  @!P0 DMUL R16, R14, 8.98846567431157953865e+307 ;  /* 0x7fe000000e108828 */ /* 0x000fe40000000000 */
[----:B------:R-:W-:Y:S01]  /*0dc0*/  IMAD.MOV.U32 R26, RZ, RZ, R6 ;  /* 0x000000ffff1a7224 */ /* 0x000fe200078e0006 */
[C---:B------:R-:W-:Y:S02]  /*0dd0*/  ISETP.GE.U32.AND P1, PT, R6.reuse, R27, PT ;  /* 0x0000001b0600720c */ /* 0x040fe40003f26070 */
[----:B------:R-:W-:Y:S01]  /*0de0*/  @!P2 LOP3.LUT R5, R15, 0x7ff00000, RZ, 0xc0, !PT ;  /* 0x7ff000000f05a812 */ /* 0x000fe200078ec0ff */
[----:B------:R-:W0:Y:S03]  /*0df0*/  MUFU.RCP64H R21, R17 ;  /* 0x0000001100157308 */ /* 0x000e260000001800 */
[----:B------:R-:W-:Y:S01]  /*0e00*/  @!P2 ISETP.GE.U32.AND P3, PT, R6, R5, PT ;  /* 0x000000050600a20c */ /* 0x000fe20003f66070 */
[----:B------:R-:W-:Y:S01]  /*0e10*/  IMAD.MOV.U32 R5, RZ, RZ, 0x1ca00000 ;  /* 0x1ca00000ff057424 */ /* 0x000fe200078e00ff */
[----:B------:R-:W-:-:S04]  /*0e20*/  @!P0 LOP3.LUT R27, R17, 0x7ff00000, RZ, 0xc0, !PT ;  /* 0x7ff00000111b8812 */ /* 0x000fc800078ec0ff */
[----:B------:R-:W-:Y:S01]  /*0e30*/  @!P2 SEL R23, R5, 0x63400000, !P3 ;  /* 0x634000000517a807 */ /* 0x000fe20005800000 */
[----:B------:R-:W-:-:S03]  /*0e40*/  VIADD R29, R27, 0xffffffff ;  /* 0xffffffff1b1d7836 */ /* 0x000fc60000000000 */
[----:B------:R-:W-:Y:S01]  /*0e50*/  @!P2 LOP3.LUT R24, R23, 0x80000000, R9, 0xf8, !PT ;  /* 0x800000001718a812 */ /* 0x000fe200078ef809 */
[----:B0-----:R-:W-:-:S03]  /*0e60*/  DFMA R18, R20, -R16, 1 ;  /* 0x3ff000001412742b */ /* 0x001fc60000000810 */
[----:B------:R-:W-:Y:S01]  /*0e70*/  @!P2 LOP3.LUT R25, R24, 0x100000, RZ, 0xfc, !PT ;  /* 0x001000001819a812 */ /* 0x000fe200078efcff */
[----:B------:R-:W-:-:S04]  /*0e80*/  @!P2 IMAD.MOV.U32 R24, RZ, RZ, RZ ;  /* 0x000000ffff18a224 */ /* 0x000fc800078e00ff */
[----:B------:R-:W-:-:S08]  /*0e90*/  DFMA R18, R18, R18, R18 ;  /* 0x000000121212722b */ /* 0x000fd00000000012 */
[----:B------:R-:W-:Y:S01]  /*0ea0*/  DFMA R20, R20, R18, R20 ;  /* 0x000000121414722b */ /* 0x000fe20000000014 */
[----:B------:R-:W-:Y:S01]  /*0eb0*/  SEL R19, R5, 0x63400000, !P1 ;  /* 0x6340000005137807 */ /* 0x000fe20004800000 */
[----:B------:R-:W-:-:S03]  /*0ec0*/  IMAD.MOV.U32 R18, RZ, RZ, R8 ;  /* 0x000000ffff127224 */ /* 0x000fc600078e0008 */
[----:B------:R-:W-:-:S03]  /*0ed0*/  LOP3.LUT R19, R19, 0x800fffff, R9, 0xf8, !PT ;  /* 0x800fffff13137812 */ /* 0x000fc600078ef809 */
[----:B------:R-:W-:-:S03]  /*0ee0*/  DFMA R22, R20, -R16, 1 ;  /* 0x3ff000001416742b */ /* 0x000fc60000000810 */
[----:B------:R-:W-:-:S05]  /*0ef0*/  @!P2 DFMA R18, R18, 2, -R24 ;  /* 0x400000001212a82b */ /* 0x000fca0000000818 */
[----:B------:R-:W-:-:S05]  /*0f00*/  DFMA R22, R20, R22, R20 ;  /* 0x000000161416722b */ /* 0x000fca0000000014 */
[----:B------:R-:W-:-:S03]  /*0f10*/  @!P2 LOP3.LUT R26, R19, 0x7ff00000, RZ, 0xc0, !PT ;  /* 0x7ff00000131aa812 */ /* 0x000fc600078ec0ff */
[----:B------:R-:W-:Y:S01]  /*0f20*/  DMUL R20, R22, R18 ;  /* 0x0000001216147228 */ /* 0x000fe20000000000 */
[----:B------:R-:W-:-:S04]  /*0f30*/  IADD3 R28, PT, PT, R26, -0x1, RZ ;  /* 0xffffffff1a1c7810 */ /* 0x000fc80007ffe0ff */
[----:B------:R-:W-:-:S03]  /*0f40*/  ISETP.GT.U32.AND P0, PT, R28, 0x7feffffe, PT ;  /* 0x7feffffe1c00780c */ /* 0x000fc60003f04070 */
[----:B------:R-:W-:Y:S01]  /*0f50*/  DFMA R24, R20, -R16, R18 ;  /* 0x800000101418722b */ /* 0x000fe20000000012 */
[----:B------:R-:W-:-:S07]  /*0f60*/  ISETP.GT.U32.OR P0, PT, R29, 0x7feffffe, P0 ;  /* 0x7feffffe1d00780c */ /* 0x000fce0000704470 */
[----:B------:R-:W-:-:S06]  /*0f70*/  DFMA R20, R22, R24, R20 ;  /* 0x000000181614722b */ /* 0x000fcc0000000014 */
[----:B------:R-:W-:Y:S05]  /*0f80*/  @P0 BRA `(.L_x_20) ;  /* 0x00000000006c0947 */ /* 0x000fea0003800000 */
[----:B------:R-:W-:-:S04]  /*0f90*/  LOP3.LUT R9, R15, 0x7ff00000, RZ, 0xc0, !PT ;  /* 0x7ff000000f097812 */ /* 0x000fc800078ec0ff */
[CC--:B------:R-:W-:Y:S02]  /*0fa0*/  VIADDMNMX R8, R6.reuse, -R9.reuse, 0xb9600000, !PT ;  /* 0xb960000006087446 */ /* 0x0c0fe40007800909 */
[----:B------:R-:W-:Y:S02]  /*0fb0*/  ISETP.GE.U32.AND P0, PT, R6, R9, PT ;  /* 0x000000090600720c */ /* 0x000fe40003f06070 */
[----:B------:R-:W-:Y:S02]  /*0fc0*/  VIMNMX R8, PT, PT, R8, 0x46a00000, PT ;  /* 0x46a0000008087848 */ /* 0x000fe40003fe0100 */
[----:B------:R-:W-:-:S05]  /*0fd0*/  SEL R5, R5, 0x63400000, !P0 ;  /* 0x6340000005057807 */ /* 0x000fca0004000000 */
[----:B------:R-:W-:Y:S02]  /*0fe0*/  IMAD.IADD R6, R8, 0x1, -R5 ;  /* 0x0000000108067824 */ /* 0x000fe400078e0a05 */
[----:B------:R-:W-:Y:S02]  /*0ff0*/  IMAD.MOV.U32 R8, RZ, RZ, RZ ;  /* 0x000000ffff087224 */ /* 0x000fe400078e00ff */
[----:B------:R-:W-:-:S06]  /*1000*/  VIADD R9, R6, 0x7fe00000 ;  /* 0x7fe0000006097836 */ /* 0x000fcc0000000000 */
[----:B------:R-:W-:-:S10]  /*1010*/  DMUL R22, R20, R8 ;  /* 0x0000000814167228 */ /* 0x000fd40000000000 */
[----:B------:R-:W-:-:S13]  /*1020*/  FSETP.GTU.AND P0, PT, |R23|, 1.469367938527859385e-39, PT ;  /* 0x001000001700780b */ /* 0x000fda0003f0c200 */
[----:B------:R-:W-:Y:S05]  /*1030*/  @P0 BRA `(.L_x_21) ;  /* 0x0000000000940947 */ /* 0x000fea0003800000 */
[----:B------:R-:W-:Y:S01]  /*1040*/  DFMA R16, R20, -R16, R18 ;  /* 0x800000101410722b */ /* 0x000fe20000000012 */
[----:B------:R-:W-:-:S09]  /*1050*/  MOV R8, RZ ;  /* 0x000000ff00087202 */ /* 0x000fd20000000f00 */
[C---:B------:R-:W-:Y:S02]  /*1060*/  FSETP.NEU.AND P0, PT, R17.reuse, RZ, PT ;  /* 0x000000ff1100720b */ /* 0x040fe40003f0d000 */
[----:B------:R-:W-:-:S04]  /*1070*/  LOP3.LUT R5, R17, 0x80000000, R15, 0x48, !PT ;  /* 0x8000000011057812 */ /* 0x000fc800078e480f */
[----:B------:R-:W-:-:S07]  /*1080*/  LOP3.LUT R9, R5, R9, RZ, 0xfc, !PT ;  /* 0x0000000905097212 */ /* 0x000fce00078efcff */
[----:B------:R-:W-:Y:S05]  /*1090*/  @!P0 BRA `(.L_x_21) ;  /* 0x00000000007c8947 */ /* 0x000fea0003800000 */
[----:B------:R-:W-:Y:S01]  /*10a0*/  IMAD.MOV R15, RZ, RZ, -R6 ;  /* 0x000000ffff0f7224 */ /* 0x000fe200078e0a06 */
[----:B------:R-:W-:Y:S01]  /*10b0*/  DMUL.RP R8, R20, R8 ;  /* 0x0000000814087228 */ /* 0x000fe20000008000 */
[----:B------:R-:W-:-:S06]  /*10c0*/  IMAD.MOV.U32 R14, RZ, RZ, RZ ;  /* 0x000000ffff0e7224 */ /* 0x000fcc00078e00ff */
[----:B------:R-:W-:-:S03]  /*10d0*/  DFMA R14, R22, -R14, R20 ;  /* 0x8000000e160e722b */ /* 0x000fc60000000014 */
[----:B------:R-:W-:-:S03]  /*10e0*/  LOP3.LUT R5, R9, R5, RZ, 0x3c, !PT ;  /* 0x0000000509057212 */ /* 0x000fc600078e3cff */
[----:B------:R-:W-:-:S04]  /*10f0*/  IADD3 R14, PT, PT, -R6, -0x43300000, RZ ;  /* 0xbcd00000060e7810 */ /* 0x000fc80007ffe1ff */
[----:B------:R-:W-:-:S04]  /*1100*/  FSETP.NEU.AND P0, PT, |R15|, R14, PT ;  /* 0x0000000e0f00720b */ /* 0x000fc80003f0d200 */
[----:B------:R-:W-:Y:S02]  /*1110*/  FSEL R22, R8, R22, !P0 ;  /* 0x0000001608167208 */ /* 0x000fe40004000000 */
[----:B------:R-:W-:Y:S01]  /*1120*/  FSEL R23, R5, R23, !P0 ;  /* 0x0000001705177208 */ /* 0x000fe20004000000 */
[----:B------:R-:W-:Y:S06]  /*1130*/  BRA `(.L_x_21) ;  /* 0x0000000000547947 */ /* 0x000fec0003800000 */
.L_x_20:
[----:B------:R-:W-:-:S14]  /*1140*/  DSETP.NAN.AND P0, PT, R8, R8, PT ;  /* 0x000000080800722a */ /* 0x000fdc0003f08000 */
[----:B------:R-:W-:Y:S05]  /*1150*/  @P0 BRA `(.L_x_22) ;  /* 0x0000000000440947 */ /* 0x000fea0003800000 */
[----:B------:R-:W-:-:S14]  /*1160*/  DSETP.NAN.AND P0, PT, R14, R14, PT ;  /* 0x0000000e0e00722a */ /* 0x000fdc0003f08000 */
[----:B------:R-:W-:Y:S05]  /*1170*/  @P0 BRA `(.L_x_23) ;  /* 0x0000000000300947 */ /* 0x000fea0003800000 */
[----:B------:R-:W-:Y:S01]  /*1180*/  ISETP.NE.AND P0, PT, R26, R27, PT ;  /* 0x0000001b1a00720c */ /* 0x000fe20003f05270 */
[----:B------:R-:W-:Y:S02]  /*1190*/  IMAD.MOV.U32 R22, RZ, RZ, 0x0 ;  /* 0x00000000ff167424 */ /* 0x000fe400078e00ff */
[----:B------:R-:W-:-:S10]  /*11a0*/  IMAD.MOV.U32 R23, RZ, RZ, -0x80000 ;  /* 0xfff80000ff177424 */ /* 0x000fd400078e00ff */
[----:B------:R-:W-:Y:S05]  /*11b0*/  @!P0 BRA `(.L_x_21) ;  /* 0x0000000000348947 */ /* 0x000fea0003800000 */
[----:B------:R-:W-:Y:S02]  /*11c0*/  ISETP.NE.AND P0, PT, R26, 0x7ff00000, PT ;  /* 0x7ff000001a00780c */ /* 0x000fe40003f05270 */
[----:B------:R-:W-:Y:S02]  /*11d0*/  LOP3.LUT R23, R9, 0x80000000, R15, 0x48, !PT ;  /* 0x8000000009177812 */ /* 0x000fe400078e480f */
[----:B------:R-:W-:-:S13]  /*11e0*/  ISETP.EQ.OR P0, PT, R27, RZ, !P0 ;  /* 0x000000ff1b00720c */ /* 0x000fda0004702670 */
[----:B------:R-:W-:Y:S02]  /*11f0*/  @P0 LOP3.LUT R5, R23, 0x7ff00000, RZ, 0xfc, !PT ;  /* 0x7ff0000017050812 */ /* 0x000fe400078efcff */
[----:B------:R-:W-:Y:S01]  /*1200*/  @!P0 MOV R22, RZ ;  /* 0x000000ff00168202 */ /* 0x000fe20000000f00 */
[----:B------:R-:W-:Y:S02]  /*1210*/  @P0 IMAD.MOV.U32 R22, RZ, RZ, RZ ;  /* 0x000000ffff160224 */ /* 0x000fe400078e00ff */
[----:B------:R-:W-:Y:S01]  /*1220*/  @P0 IMAD.MOV.U32 R23, RZ, RZ, R5 ;  /* 0x000000ffff170224 */ /* 0x000fe200078e0005 */
[----:B------:R-:W-:Y:S06]  /*1230*/  BRA `(.L_x_21) ;  /* 0x0000000000147947 */ /* 0x000fec0003800000 */
.L_x_23:
[----:B------:R-:W-:Y:S01]  /*1240*/  LOP3.LUT R23, R15, 0x80000, RZ, 0xfc, !PT ;  /* 0x000800000f177812 */ /* 0x000fe200078efcff */
[----:B------:R-:W-:Y:S01]  /*1250*/  IMAD.MOV.U32 R22, RZ, RZ, R14 ;  /* 0x000000ffff167224 */ /* 0x000fe200078e000e */
[----:B------:R-:W-:Y:S06]  /*1260*/  BRA `(.L_x_21) ;  /* 0x0000000000087947 */ /* 0x000fec0003800000 */
.L_x_22:
[----:B------:R-:W-:Y:S02]  /*1270*/  LOP3.LUT R23, R9, 0x80000, RZ, 0xfc, !PT ;  /* 0x0008000009177812 */ /* 0x000fe400078efcff */
[----:B------:R-:W-:-:S07]  /*1280*/  MOV R22, R8 ;  /* 0x0000000800167202 */ /* 0x000fce0000000f00 */
.L_x_21:
[----:B------:R-:W-:Y:S05]  /*1290*/  BSYNC.RECONVERGENT B1 ;  /* 0x0000000000017941 */ /* 0x000fea0003800200 */
.L_x_19:
[----:B------:R-:W-:Y:S02]  /*12a0*/  IMAD.MOV.U32 R8, RZ, RZ, R0 ;  /* 0x000000ffff087224 */ /* 0x000fe400078e0000 */
[----:B------:R-:W-:Y:S02]  /*12b0*/  IMAD.MOV.U32 R9, RZ, RZ, 0x0 ;  /* 0x00000000ff097424 */ /* 0x000fe400078e00ff */
[----:B------:R-:W-:Y:S02]  /*12c0*/  IMAD.MOV.U32 R6, RZ, RZ, R22 ;  /* 0x000000ffff067224 */ /* 0x000fe400078e0016 */
[----:B------:R-:W-:Y:S05]  /*12d0*/  RET.REL.NODEC R8 `(_Z18kernelgpuTripletb2IfEvPT_S1_S1_S1_S1_S1_PiS2_S2_S2_S2_S2_S1_S1_S2_iiiiii) ;  /* 0xffffffec08487950 */ /* 0x000fea0003c3ffff */
        .weak           $__internal_1_$__cuda_sm20_dsqrt_rn_f64_mediumpath_v1
        .type           $__internal_1_$__cuda_sm20_dsqrt_rn_f64_mediumpath_v1,@function
        .size           $__internal_1_$__cuda_sm20_dsqrt_rn_f64_mediumpath_v1,($__internal_2_$__cuda_sm20_sqrt_rn_f32_slowpath - $__internal_1_$__cuda_sm20_dsqrt_rn_f64_mediumpath_v1)
$__internal_1_$__cuda_sm20_dsqrt_rn_f64_mediumpath_v1:
[----:B------:R-:W-:Y:S01]  /*12e0*/  ISETP.GE.U32.AND P0, PT, R22, -0x3400000, PT ;  /* 0xfcc000001600780c */ /* 0x000fe20003f06070 */
[----:B------:R-:W-:Y:S01]  /*12f0*/  BSSY.RECONVERGENT B1, `(.L_x_24) ;  /* 0x0000024000017945 */ /* 0x000fe20003800200 */
[----:B------:R-:W-:-:S11]  /*1300*/  MOV R13, R19 ;  /* 0x00000013000d7202 */ /* 0x000fd60000000f00 */
[----:B------:R-:W-:Y:S05]  /*1310*/  @!P0 BRA `(.L_x_25) ;  /* 0x0000000000208947 */ /* 0x000fea0003800000 */
[----:B------:R-:W-:-:S10]  /*1320*/  DFMA.RM R12, R16, R12, R14 ;  /* 0x0000000c100c722b */ /* 0x000fd4000000400e */
[----:B------:R-:W-:-:S05]  /*1330*/  IADD3 R14, P0, PT, R12, 0x1, RZ ;  /* 0x000000010c0e7810 */ /* 0x000fca0007f1e0ff */
[----:B------:R-:W-:-:S06]  /*1340*/  IMAD.X R15, RZ, RZ, R13, P0 ;  /* 0x000000ffff0f7224 */ /* 0x000fcc00000e060d */
[----:B------:R-:W-:-:S08]  /*1350*/  DFMA.RP R10, -R12, R14, R10 ;  /* 0x0000000e0c0a722b */ /* 0x000fd0000000810a */
[----:B------:R-:W-:-:S06]  /*1360*/  DSETP.GT.AND P0, PT, R10, RZ, PT ;  /* 0x000000ff0a00722a */ /* 0x000fcc0003f04000 */
[----:B------:R-:W-:Y:S02]  /*1370*/  FSEL R12, R14, R12, P0 ;  /* 0x0000000c0e0c7208 */ /* 0x000fe40000000000 */
[----:B------:R-:W-:Y:S01]  /*1380*/  FSEL R13, R15, R13, P0 ;  /* 0x0000000d0f0d7208 */ /* 0x000fe20000000000 */
[----:B------:R-:W-:Y:S06]  /*1390*/  BRA `(.L_x_26) ;  /* 0x0000000000647947 */ /* 0x000fec0003800000 */
.L_x_25:
[----:B------:R-:W-:-:S14]  /*13a0*/  DSETP.NE.AND P0, PT, R10, RZ, PT ;  /* 0x000000ff0a00722a */ /* 0x000fdc0003f05000 */
[----:B------:R-:W-:Y:S05]  /*13b0*/  @!P0 BRA `(.L_x_27) ;  /* 0x0000000000588947 */ /* 0x000fea0003800000 */
[----:B------:R-:W-:-:S13]  /*13c0*/  ISETP.GE.AND P0, PT, R11, RZ, PT ;  /* 0x000000ff0b00720c */ /* 0x000fda0003f06270 */
[----:B------:R-:W-:Y:S02]  /*13d0*/  @!P0 IMAD.MOV.U32 R12, RZ, RZ, 0x0 ;  /* 0x00000000ff0c8424 */ /* 0x000fe400078e00ff */
[----:B------:R-:W-:Y:S01]  /*13e0*/  @!P0 IMAD.MOV.U32 R13, RZ, RZ, -0x80000 ;  /* 0xfff80000ff0d8424 */ /* 0x000fe200078e00ff */
[----:B------:R-:W-:Y:S06]  /*13f0*/  @!P0 BRA `(.L_x_26) ;  /* 0x00000000004c8947 */ /* 0x000fec0003800000 */
[----:B------:R-:W-:-:S13]  /*1400*/  ISETP.GT.AND P0, PT, R11, 0x7fefffff, PT ;  /* 0x7fefffff0b00780c */ /* 0x000fda0003f04270 */
[----:B------:R-:W-:Y:S05]  /*1410*/  @P0 BRA `(.L_x_27) ;  /* 0x0000000000400947 */ /* 0x000fea0003800000 */
[----:B------:R-:W-:Y:S01]  /*1420*/  DMUL R10, R10, 8.11296384146066816958e+31 ;  /* 0x469000000a0a7828 */ /* 0x000fe20000000000 */
[----:B------:R-:W-:Y:S01]  /*1430*/  MOV R12, RZ ;  /* 0x000000ff000c7202 */ /* 0x000fe20000000f00 */
[----:B------:R-:W-:Y:S02]  /*1440*/  IMAD.MOV.U32 R14, RZ, RZ, 0x0 ;  /* 0x00000000ff0e7424 */ /* 0x000fe400078e00ff */
[----:B------:R-:W-:Y:S02]  /*1450*/  IMAD.MOV.U32 R15, RZ, RZ, 0x3fd80000 ;  /* 0x3fd80000ff0f7424 */ /* 0x000fe400078e00ff */
[----:B------:R-:W0:Y:S02]  /*1460*/  MUFU.RSQ64H R13, R11 ;  /* 0x0000000b000d7308 */ /* 0x000e240000001c00 */
[----:B0-----:R-:W-:-:S08]  /*1470*/  DMUL R16, R12, R12 ;  /* 0x0000000c0c107228 */ /* 0x001fd00000000000 */
[----:B------:R-:W-:-:S08]  /*1480*/  DFMA R16, R10, -R16, 1 ;  /* 0x3ff000000a10742b */ /* 0x000fd00000000810 */
[----:B------:R-:W-:Y:S02]  /*1490*/  DFMA R14, R16, R14, 0.5 ;  /* 0x3fe00000100e742b */ /* 0x000fe4000000000e */
[----:B------:R-:W-:-:S08]  /*14a0*/  DMUL R16, R12, R16 ;  /* 0x000000100c107228 */ /* 0x000fd00000000000 */
[----:B------:R-:W-:-:S08]  /*14b0*/  DFMA R14, R14, R16, R12 ;  /* 0x000000100e0e722b */ /* 0x000fd0000000000c */
[----:B------:R-:W-:Y:S02]  /*14c0*/  DMUL R12, R10, R14 ;  /* 0x0000000e0a0c7228 */ /* 0x000fe40000000000 */
[----:B------:R-:W-:-:S06]  /*14d0*/  VIADD R15, R15, 0xfff00000 ;  /* 0xfff000000f0f7836 */ /* 0x000fcc0000000000 */
[----:B------:R-:W-:-:S08]  /*14e0*/  DFMA R16, R12, -R12, R10 ;  /* 0x8000000c0c10722b */ /* 0x000fd0000000000a */
[----:B------:R-:W-:-:S10]  /*14f0*/  DFMA R12, R14, R16, R12 ;  /* 0x000000100e0c722b */ /* 0x000fd4000000000c */
[----:B------:R-:W-:Y:S01]  /*1500*/  IADD3 R13, PT, PT, R13, -0x3500000, RZ ;  /* 0xfcb000000d0d7810 */ /* 0x000fe20007ffe0ff */
[----:B------:R-:W-:Y:S06]  /*1510*/  BRA `(.L_x_26) ;  /* 0x0000000000047947 */ /* 0x000fec0003800000 */
.L_x_27:
[----:B------:R-:W-:-:S11]  /*1520*/  DADD R12, R10, R10 ;  /* 0x000000000a0c7229 */ /* 0x000fd6000000000a */
.L_x_26:
[----:B------:R-:W-:Y:S05]  /*1530*/  BSYNC.RECONVERGENT B1 ;  /* 0x0000000000017941 */ /* 0x000fea0003800200 */
.L_x_24:
[----:B------:R-:W-:Y:S01]  /*1540*/  IMAD.MOV.U32 R10, RZ, RZ, R0 ;  /* 0x000000ffff0a7224 */ /* 0x000fe200078e0000 */
[----:B------:R-:W-:Y:S01]  /*1550*/  MOV R11, 0x0 ;  /* 0x00000000000b7802 */ /* 0x000fe20000000f00 */
[----:B------:R-:W-:Y:S02]  /*1560*/  IMAD.MOV.U32 R20, RZ, RZ, R12 ;  /* 0x000000ffff147224 */ /* 0x000fe400078e000c */
[----:B------:R-:W-:Y:S01]  /*1570*/  IMAD.MOV.U32 R21, RZ, RZ, R13 ;  /* 0x000000ffff157224 */ /* 0x000fe200078e000d */
[----:B------:R-:W-:Y:S06]  /*1580*/  RET.REL.NODEC R10 `(_Z18kernelgpuTripletb2IfEvPT_S1_S1_S1_S1_S1_PiS2_S2_S2_S2_S2_S1_S1_S2_iiiiii) ;  /* 0xffffffe80a9c7950 */ /* 0x000fec0003c3ffff */
        .weak           $__internal_2_$__cuda_sm20_sqrt_rn_f32_slowpath
        .type           $__internal_2_$__cuda_sm20_sqrt_rn_f32_slowpath,@function
        .size           $__internal_2_$__cuda_sm20_sqrt_rn_f32_slowpath,($_Z18kernelgpuTripletb2IfEvPT_S1_S1_S1_S1_S1_PiS2_S2_S2_S2_S2_S1_S1_S2_iiiiii$__internal_accurate_pow - $__internal_2_$__cuda_sm20_sqrt_rn_f32_slowpath)
$__internal_2_$__cuda_sm20_sqrt_rn_f32_slowpath:
[----:B------:R-:W-:-:S13]  /*1590*/  LOP3.LUT P0, RZ, R0, 0x7fffffff, RZ, 0xc0, !PT ;  /* 0x7fffffff00ff7812 */ /* 0x000fda000780c0ff */
[----:B------:R-:W-:Y:S01]  /*15a0*/  @!P0 IMAD.MOV.U32 R5, RZ, RZ, R0 ;  /* 0x000000ffff058224 */ /* 0x000fe200078e0000 */
[----:B------:R-:W-:Y:S06]  /*15b0*/  @!P0 BRA `(.L_x_28) ;  /* 0x0000000000408947 */ /* 0x000fec0003800000 */
[----:B------:R-:W-:-:S13]  /*15c0*/  FSETP.GEU.FTZ.AND P0, PT, R0, RZ, PT ;  /* 0x000000ff0000720b */ /* 0x000fda0003f1e000 */
[----:B------:R-:W-:Y:S01]  /*15d0*/  @!P0 IMAD.MOV.U32 R5, RZ, RZ, 0x7fffffff ;  /* 0x7fffffffff058424 */ /* 0x000fe200078e00ff */
[----:B------:R-:W-:Y:S06]  /*15e0*/  @!P0 BRA `(.L_x_28) ;  /* 0x0000000000348947 */ /* 0x000fec0003800000 */
[----:B------:R-:W-:-:S13]  /*15f0*/  FSETP.GTU.FTZ.AND P0, PT, |R0|, +INF , PT ;  /* 0x7f8000000000780b */ /* 0x000fda0003f1c200 */
[----:B------:R-:W-:Y:S01]  /*1600*/  @P0 FADD.FTZ R5, R0, 1 ;  /* 0x3f80000000050421 */ /* 0x000fe20000010000 */
[----:B------:R-:W-:Y:S06]  /*1610*/  @P0 BRA `(.L_x_28) ;  /* 0x0000000000280947 */ /* 0x000fec0003800000 */
[----:B------:R-:W-:-:S13]  /*1620*/  FSETP.NEU.FTZ.AND P0, PT, |R0|, +INF , PT ;  /* 0x7f8000000000780b */ /* 0x000fda0003f1d200 */
[----:B------:R-:W-:-:S04]  /*1630*/  @P0 FFMA R6, R0, 1.84467440737095516160e+19, RZ ;  /* 0x5f80000000060823 */ /* 0x000fc800000000ff */
[----:B------:R-:W0:Y:S02]  /*1640*/  @P0 MUFU.RSQ R5, R6 ;  /* 0x0000000600050308 */ /* 0x000e240000001400 */
[----:B0-----:R-:W-:Y:S01]  /*1650*/  @P0 FMUL.FTZ R15, R6, R5 ;  /* 0x00000005060f0220 */ /* 0x001fe20000410000 */
[----:B------:R-:W-:Y:S01]  /*1660*/  @P0 FMUL.FTZ R18, R5, 0.5 ;  /* 0x3f00000005120820 */ /* 0x000fe20000410000 */
[----:B------:R-:W-:Y:S02]  /*1670*/  @!P0 IMAD.MOV.U32 R5, RZ, RZ, R0 ;  /* 0x000000ffff058224 */ /* 0x000fe400078e0000 */
[----:B------:R-:W-:-:S04]  /*1680*/  @P0 FADD.FTZ R14, -R15, -RZ ;  /* 0x800000ff0f0e0221 */ /* 0x000fc80000010100 */
[----:B------:R-:W-:-:S04]  /*1690*/  @P0 FFMA R14, R15, R14, R6 ;  /* 0x0000000e0f0e0223 */ /* 0x000fc80000000006 */
[----:B------:R-:W-:-:S04]  /*16a0*/  @P0 FFMA R14, R14, R18, R15 ;  /* 0x000000120e0e0223 */ /* 0x000fc8000000000f */
[----:B------:R-:W-:-:S07]  /*16b0*/  @P0 FMUL.FTZ R5, R14, 2.3283064365386962891e-10 ;  /* 0x2f8000000e050820 */ /* 0x000fce0000410000 */
.L_x_28:
[----:B------:R-:W-:Y:S01]  /*16c0*/  MOV R14, R19 ;  /* 0x00000013000e7202 */ /* 0x000fe20000000f00 */
[----:B------:R-:W-:-:S04]  /*16d0*/  IMAD.MOV.U32 R15, RZ, RZ, 0x0 ;  /* 0x00000000ff0f7424 */ /* 0x000fc800078e00ff */
[----:B------:R-:W-:Y:S05]  /*16e0*/  RET.REL.NODEC R14 `(_Z18kernelgpuTripletb2IfEvPT_S1_S1_S1_S1_S1_PiS2_S2_S2_S2_S2_S1_S1_S2_iiiiii) ;  /* 0xffffffe80e447950 */ /* 0x000fea0003c3ffff */
        .type           $_Z18kernelgpuTripletb2IfEvPT_S1_S1_S1_S1_S1_PiS2_S2_S2_S2_S2_S1_S1_S2_iiiiii$__internal_accurate_pow,@function
        .size           $_Z18kernelgpuTripletb2IfEvPT_S1_S1_S1_S1_S1_PiS2_S2_S2_S2_S2_S1_S1_S2_iiiiii$__internal_accurate_pow,(.L_x_107 - $_Z18kernelgpuTripletb2IfEvPT_S1_S1_S1_S1_S1_PiS2_S2_S2_S2_S2_S1_S1_S2_iiiiii$__internal_accurate_pow)
$_Z18kernelgpuTripletb2IfEvPT_S1_S1_S1_S1_S1_PiS2_S2_S2_S2_S2_S1_S1_S2_iiiiii$__internal_accurate_pow:
[----:B------:R-:W-:Y:S01]  /*16f0*/  ISETP.GT.U32.AND P0, PT, R35, 0xfffff, PT ;  /* 0x000fffff2300780c */ /* 0x000fe20003f04070 */
[----:B------:R-:W-:Y:S01]  /*1700*/  IMAD.MOV.U32 R14, RZ, RZ, R35 ;  /* 0x000000ffff0e7224 */ /* 0x000fe200078e0023 */
[----:B------:R-:W-:Y:S01]  /*1710*/  MOV R16, R34 ;  /* 0x0000002200107202 */ /* 0x000fe20000000f00 */
[----:B------:R-:W-:Y:S01]  /*1720*/  IMAD.MOV.U32 R18, RZ, RZ, 0x41ad3b5a ;  /* 0x41ad3b5aff127424 */ /* 0x000fe200078e00ff */
[----:B------:R-:W-:Y:S01]  /*1730*/  UMOV UR4, 0x7d2cafe2 ;  /* 0x7d2cafe200047882 */ /* 0x000fe20000000000 */
[----:B------:R-:W-:Y:S01]  /*1740*/  IMAD.MOV.U32 R19, RZ, RZ, 0x3ed0f5d2 ;  /* 0x3ed0f5d2ff137424 */ /* 0x000fe200078e00ff */
[----:B------:R-:W-:Y:S01]  /*1750*/  UMOV UR5, 0x3eb0f5ff ;  /* 0x3eb0f5ff00057882 */ /* 0x000fe20000000000 */
[----:B------:R-:W-:Y:S01]  /*1760*/  UMOV UR8, 0x3b39803f ;  /* 0x3b39803f00087882 */ /* 0x000fe20000000000 */
[----:B------:R-:W-:-:S05]  /*1770*/  UMOV UR9, 0x3c7abc9e ;  /* 0x3c7abc9e00097882 */ /* 0x000fca0000000000 */
[----:B------:R-:W-:Y:S01]  /*1780*/  @!P0 DMUL R12, R34, 1.80143985094819840000e+16 ;  /* 0x43500000220c8828 */ /* 0x000fe20000000000 */
[----:B------:R-:W-:-:S09]  /*1790*/  SHF.R.U32.HI R35, RZ, 0x14, R35 ;  /* 0x00000014ff237819 */ /* 0x000fd20000011623 */
[----:B------:R-:W-:Y:S01]  /*17a0*/  @!P0 IMAD.MOV.U32 R14, RZ, RZ, R13 ;  /* 0x000000ffff0e8224 */ /* 0x000fe200078e000d */
[----:B------:R-:W-:Y:S01]  /*17b0*/  @!P0 LEA.HI R35, R13, 0xffffffca, RZ, 0xc ;  /* 0xffffffca0d238811 */ /* 0x000fe200078f60ff */
[----:B------:R-:W-:-:S03]  /*17c0*/  @!P0 IMAD.MOV.U32 R16, RZ, RZ, R12 ;  /* 0x000000ffff108224 */ /* 0x000fc600078e000c */
[----:B------:R-:W-:Y:S01]  /*17d0*/  LOP3.LUT R14, R14, 0x800fffff, RZ, 0xc0, !PT ;  /* 0x800fffff0e0e7812 */ /* 0x000fe200078ec0ff */
[----:B------:R-:W-:-:S03]  /*17e0*/  VIADD R12, R35, 0xfffffc01 ;  /* 0xfffffc01230c7836 */ /* 0x000fc60000000000 */
[----:B------:R-:W-:Y:S02]  /*17f0*/  LOP3.LUT R17, R14, 0x3ff00000, RZ, 0xfc, !PT ;  /* 0x3ff000000e117812 */ /* 0x000fe400078efcff */
[----:B------:R-:W-:Y:S02]  /*1800*/  MOV R14, RZ ;  /* 0x000000ff000e7202 */ /* 0x000fe40000000f00 */
[----:B------:R-:W-:-:S13]  /*1810*/  ISETP.GE.U32.AND P1, PT, R17, 0x3ff6a09f, PT ;  /* 0x3ff6a09f1100780c */ /* 0x000fda0003f26070 */
[----:B------:R-:W-:Y:S02]  /*1820*/  @P1 VIADD R15, R17, 0xfff00000 ;  /* 0xfff00000110f1836 */ /* 0x000fe40000000000 */
[----:B------:R-:W-:Y:S02]  /*1830*/  @P1 VIADD R12, R35, 0xfffffc02 ;  /* 0xfffffc02230c1836 */ /* 0x000fe40000000000 */
[----:B------:R-:W-:-:S06]  /*1840*/  @P1 IMAD.MOV.U32 R17, RZ, RZ, R15 ;  /* 0x000000ffff111224 */ /* 0x000fcc00078e000f */
[C---:B------:R-:W-:Y:S02]  /*1850*/  DADD R22, R16.reuse, 1 ;  /* 0x3ff0000010167429 */ /* 0x040fe40000000000 */
[----:B------:R-:W-:-:S04]  /*1860*/  DADD R16, R16, -1 ;  /* 0xbff0000010107429 */ /* 0x000fc80000000000 */
[----:B------:R-:W0:Y:S02]  /*1870*/  MUFU.RCP64H R15, R23 ;  /* 0x00000017000f7308 */ /* 0x000e240000001800 */
[----:B0-----:R-:W-:-:S08]  /*1880*/  DFMA R20, -R22, R14, 1 ;  /* 0x3ff000001614742b */ /* 0x001fd0000000010e */
[----:B------:R-:W-:-:S08]  /*1890*/  DFMA R20, R20, R20, R20 ;  /* 0x000000141414722b */ /* 0x000fd00000000014 */
[----:B------:R-:W-:-:S08]  /*18a0*/  DFMA R20, R14, R20, R14 ;  /* 0x000000140e14722b */ /* 0x000fd0000000000e */
[----:B------:R-:W-:-:S08]  /*18b0*/  DMUL R14, R16, R20 ;  /* 0x00000014100e7228 */ /* 0x000fd00000000000 */
[----:B------:R-:W-:-:S08]  /*18c0*/  DFMA R14, R16, R20, R14 ;  /* 0x00000014100e722b */ /* 0x000fd0000000000e */
[----:B------:R-:W-:-:S08]  /*18d0*/  DMUL R26, R14, R14 ;  /* 0x0000000e0e1a7228 */ /* 0x000fd00000000000 */
[----:B------:R-:W-:Y:S01]  /*18e0*/  DFMA R18, R26, UR4, R18 ;  /* 0x000000041a127c2b */ /* 0x000fe20008000012 */
[----:B------:R-:W-:Y:S01]  /*18f0*/  UMOV UR4, 0x75488a3f ;  /* 0x75488a3f00047882 */ /* 0x000fe20000000000 */
[----:B------:R-:W-:-:S06]  /*1900*/  UMOV UR5, 0x3ef3b20a ;  /* 0x3ef3b20a00057882 */ /* 0x000fcc0000000000 */
[----:B------:R-:W-:Y:S01]  /*1910*/  DFMA R24, R26, R18, UR4 ;  /* 0x000000041a187e2b */ /* 0x000fe20008000012 */
[----:B------:R-:W-:Y:S01]  /*1920*/  UMOV UR4, 0xe4faecd5 ;  /* 0xe4faecd500047882 */ /* 0x000fe20000000000 */
[----:B------:R-:W-:Y:S01]  /*1930*/  UMOV UR5, 0x3f1745cd ;  /* 0x3f1745cd00057882 */ /* 0x000fe20000000000 */
[----:B------:R-:W-:-:S05]  /*1940*/  DADD R18, R16, -R14 ;  /* 0x0000000010127229 */ /* 0x000fca000000080e */
[----:B------:R-:W-:Y:S01]  /*1950*/  DFMA R24, R26, R24, UR4 ;  /* 0x000000041a187e2b */ /* 0x000fe20008000018 */
[----:B------:R-:W-:Y:S01]  /*1960*/  UMOV UR4, 0x258a578b ;  /* 0x258a578b00047882 */ /* 0x000fe20000000000 */
[----:B------:R-:W-:Y:S01]  /*1970*/  UMOV UR5, 0x3f3c71c7 ;  /* 0x3f3c71c700057882 */ /* 0x000fe20000000000 */
[----:B------:R-:W-:-:S05]  /*1980*/  DADD R18, R18, R18 ;  /* 0x0000000012127229 */ /* 0x000fca0000000012 */
[----:B------:R-:W-:Y:S01]  /*1990*/  DFMA R24, R26, R24, UR4 ;  /* 0x000000041a187e2b */ /* 0x000fe20008000018 */
[----:B------:R-:W-:Y:S01]  /*19a0*/  UMOV UR4, 0x9242b910 ;  /* 0x9242b91000047882 */ /* 0x000fe20000000000 */
[----:B------:R-:W-:Y:S01]  /*19b0*/  UMOV UR5, 0x3f624924 ;  /* 0x3f62492400057882 */ /* 0x000fe20000000000 */
[----:B------:R-:W-:-:S05]  /*19c0*/  DFMA R18, R16, -R14, R18 ;  /* 0x8000000e1012722b */ /* 0x000fca0000000012 */
[----:B------:R-:W-:Y:S01]  /*19d0*/  DFMA R24, R26, R24, UR4 ;  /* 0x000000041a187e2b */ /* 0x000fe20008000018 */
[----:B------:R-:W-:Y:S01]  /*19e0*/  UMOV UR4, 0x99999dfb ;  /* 0x99999dfb00047882 */ /* 0x000fe20000000000 */
[----:B------:R-:W-:Y:S01]  /*19f0*/  UMOV UR5, 0x3f899999 ;  /* 0x3f89999900057882 */ /* 0x000fe20000000000 */
[----:B------:R-:W-:Y:S02]  /*1a00*/  DMUL R18, R20, R18 ;  /* 0x0000001214127228 */ /* 0x000fe40000000000 */
[----:B------:R-:W-:-:S03]  /*1a10*/  DMUL R20, R14, R14 ;  /* 0x0000000e0e147228 */ /* 0x000fc60000000000 */
[----:B------:R-:W-:Y:S01]  /*1a20*/  DFMA R24, R26, R24, UR4 ;  /* 0x000000041a187e2b */ /* 0x000fe20008000018 */
[----:B------:R-:W-:Y:S01]  /*1a30*/  UMOV UR4, 0x55555555 ;  /* 0x5555555500047882 */ /* 0x000fe20000000000 */
[----:B------:R-:W-:-:S03]  /*1a40*/  UMOV UR5, 0x3fb55555 ;  /* 0x3fb5555500057882 */ /* 0x000fc60000000000 */
[----:B------:R-:W-:-:S03]  /*1a50*/  DMUL R28, R14, R20 ;  /* 0x000000140e1c7228 */ /* 0x000fc60000000000 */
[----:B------:R-:W-:-:S08]  /*1a60*/  DFMA R16, R26, R24, UR4 ;  /* 0x000000041a107e2b */ /* 0x000fd00008000018 */
[----:B------:R-:W-:Y:S01]  /*1a70*/  DADD R22, -R16, UR4 ;  /* 0x0000000410167e29 */ /* 0x000fe20008000100 */
[----:B------:R-:W-:Y:S01]  /*1a80*/  UMOV UR4, 0xb9e7b0 ;  /* 0x00b9e7b000047882 */ /* 0x000fe20000000000 */
[----:B------:R-:W-:-:S06]  /*1a90*/  UMOV UR5, 0x3c46a4cb ;  /* 0x3c46a4cb00057882 */ /* 0x000fcc0000000000 */
[----:B------:R-:W-:Y:S02]  /*1aa0*/  DFMA R22, R26, R24, R22 ;  /* 0x000000181a16722b */ /* 0x000fe40000000016 */
[----:B------:R-:W-:Y:S01]  /*1ab0*/  DFMA R24, R14, R14, -R20 ;  /* 0x0000000e0e18722b */ /* 0x000fe20000000814 */
[----:B------:R-:W-:Y:S01]  /*1ac0*/  VIADD R27, R19, 0x100000 ;  /* 0x00100000131b7836 */ /* 0x000fe20000000000 */
[----:B------:R-:W-:-:S06]  /*1ad0*/  MOV R26, R18 ;  /* 0x00000012001a7202 */ /* 0x000fcc0000000f00 */
[----:B------:R-:W-:Y:S02]  /*1ae0*/  DFMA R24, R14, R26, R24 ;  /* 0x0000001a0e18722b */ /* 0x000fe40000000018 */
[----:B------:R-:W-:Y:S01]  /*1af0*/  DADD R26, R22, -UR4 ;  /* 0x80000004161a7e29 */ /* 0x000fe20008000000 */
[----:B------:R-:W-:Y:S01]  /*1b00*/  UMOV UR4, 0x80000000 ;  /* 0x8000000000047882 */ /* 0x000fe20000000000 */
[----:B------:R-:W-:Y:S01]  /*1b10*/  DFMA R22, R14, R20, -R28 ;  /* 0x000000140e16722b */ /* 0x000fe2000000081c */
[----:B------:R-:W-:-:S07]  /*1b20*/  UMOV UR5, 0x43300000 ;  /* 0x4330000000057882 */ /* 0x000fce0000000000 */
[----:B------:R-:W-:Y:S02]  /*1b30*/  DFMA R22, R18, R20, R22 ;  /* 0x000000141216722b */ /* 0x000fe40000000016 */
[----:B------:R-:W-:-:S06]  /*1b40*/  DADD R20, R16, R26 ;  /* 0x0000000010147229 */ /* 0x000fcc000000001a */
[----:B------:R-:W-:Y:S02]  /*1b50*/  DFMA R22, R14, R24, R22 ;  /* 0x000000180e16722b */ /* 0x000fe40000000016 */
[----:B------:R-:W-:Y:S02]  /*1b60*/  DADD R24, R16, -R20 ;  /* 0x0000000010187229 */ /* 0x000fe40000000814 */
[----:B------:R-:W-:-:S06]  /*1b70*/  DMUL R16, R20, R28 ;  /* 0x0000001c14107228 */ /* 0x000fcc0000000000 */
[----:B------:R-:W-:Y:S02]  /*1b80*/  DADD R26, R26, R24 ;  /* 0x000000001a1a7229 */ /* 0x000fe40000000018 */
[----:B------:R-:W-:-:S08]  /*1b90*/  DFMA R24, R20, R28, -R16 ;  /* 0x0000001c1418722b */ /* 0x000fd00000000810 */
[----:B------:R-:W-:-:S08]  /*1ba0*/  DFMA R22, R20, R22, R24 ;  /* 0x000000161416722b */ /* 0x000fd00000000018 */
[----:B------:R-:W-:-:S08]  /*1bb0*/  DFMA R26, R26, R28, R22 ;  /* 0x0000001c1a1a722b */ /* 0x000fd00000000016 */
[----:B------:R-:W-:-:S08]  /*1bc0*/  DADD R22, R16, R26 ;  /* 0x0000000010167229 */ /* 0x000fd0000000001a */
[--C-:B------:R-:W-:Y:S02]  /*1bd0*/  DADD R20, R14, R22.reuse ;  /* 0x000000000e147229 */ /* 0x100fe40000000016 */
[----:B------:R-:W-:-:S06]  /*1be0*/  DADD R16, R16, -R22 ;  /* 0x0000000010107229 */ /* 0x000fcc0000000816 */
[----:B------:R-:W-:Y:S02]  /*1bf0*/  DADD R14, R14, -R20 ;  /* 0x000000000e0e7229 */ /* 0x000fe40000000814 */
[----:B------:R-:W-:-:S06]  /*1c00*/  DADD R16, R26, R16 ;  /* 0x000000001a107229 */ /* 0x000fcc0000000010 */
[----:B------:R-:W-:-:S08]  /*1c10*/  DADD R14, R22, R14 ;  /* 0x00000000160e7229 */ /* 0x000fd0000000000e */
[----:B------:R-:W-:-:S08]  /*1c20*/  DADD R14, R16, R14 ;  /* 0x00000000100e7229 */ /* 0x000fd0000000000e */
[----:B------:R-:W-:Y:S01]  /*1c30*/  DADD R18, R18, R14 ;  /* 0x0000000012127229 */ /* 0x000fe2000000000e */
[----:B------:R-:W-:Y:S01]  /*1c40*/  LOP3.LUT R14, R12, 0x80000000, RZ, 0x3c, !PT ;  /* 0x800000000c0e7812 */ /* 0x000fe200078e3cff */
[----:B------:R-:W-:-:S06]  /*1c50*/  IMAD.MOV.U32 R15, RZ, RZ, 0x43300000 ;  /* 0x43300000ff0f7424 */ /* 0x000fcc00078e00ff */
[----:B------:R-:W-:Y:S02]  /*1c60*/  DADD R16, R20, R18 ;  /* 0x0000000014107229 */ /* 0x000fe40000000012 */
[----:B------:R-:W-:Y:S01]  /*1c70*/  DADD R14, R14, -UR4 ;  /* 0x800000040e0e7e29 */ /* 0x000fe20008000000 */
[----:B------:R-:W-:Y:S01]  /*1c80*/  UMOV UR4, 0xfefa39ef ;  /* 0xfefa39ef00047882 */ /* 0x000fe20000000000 */
[----:B------:R-:W-:-:S04]  /*1c90*/  UMOV UR5, 0x3fe62e42 ;  /* 0x3fe62e4200057882 */ /* 0x000fc80000000000 */
[--C-:B------:R-:W-:Y:S02]  /*1ca0*/  DADD R22, R20, -R16.reuse ;  /* 0x0000000014167229 */ /* 0x100fe40000000810 */
[----:B------:R-:W-:-:S06]  /*1cb0*/  DFMA R12, R14, UR4, R16 ;  /* 0x000000040e0c7c2b */ /* 0x000fcc0008000010 */
[----:B------:R-:W-:Y:S02]  /*1cc0*/  DADD R22, R18, R22 ;  /* 0x0000000012167229 */ /* 0x000fe40000000016 */
[----:B------:R-:W-:-:S08]  /*1cd0*/  DFMA R20, R14, -UR4, R12 ;  /* 0x800000040e147c2b */ /* 0x000fd0000800000c */
[----:B------:R-:W-:-:S08]  /*1ce0*/  DADD R20, -R16, R20 ;  /* 0x0000000010147229 */ /* 0x000fd00000000114 */
[----:B------:R-:W-:-:S08]  /*1cf0*/  DADD R16, R22, -R20 ;  /* 0x0000000016107229 */ /* 0x000fd00000000814 */
[----:B------:R-:W-:-:S08]  /*1d00*/  DFMA R16, R14, UR8, R16 ;  /* 0x000000080e107c2b */ /* 0x000fd00008000010 */
[----:B------:R-:W-:-:S08]  /*1d10*/  DADD R14, R12, R16 ;  /* 0x000000000c0e7229 */ /* 0x000fd00000000010 */
[----:B------:R-:W-:Y:S02]  /*1d20*/  DADD R12, R12, -R14 ;  /* 0x000000000c0c7229 */ /* 0x000fe4000000080e */
[----:B------:R-:W-:-:S06]  /*1d30*/  DMUL R22, R14, 2 ;  /* 0x400000000e167828 */ /* 0x000fcc0000000000 */
[----:B------:R-:W-:Y:S02]  /*1d40*/  DADD R12, R16, R12 ;  /* 0x00000000100c7229 */ /* 0x000fe4000000000c */
[----:B------:R-:W-:Y:S01]  /*1d50*/  DFMA R20, R14, 2, -R22 ;  /* 0x400000000e14782b */ /* 0x000fe20000000816 */
[----:B------:R-:W-:Y:S01]  /*1d60*/  MOV R14, 0x652b82fe ;  /* 0x652b82fe000e7802 */ /* 0x000fe20000000f00 */
[----:B------:R-:W-:-:S06]  /*1d70*/  IMAD.MOV.U32 R15, RZ, RZ, 0x3ff71547 ;  /* 0x3ff71547ff0f7424 */ /* 0x000fcc00078e00ff */
[----:B------:R-:W-:-:S08]  /*1d80*/  DFMA R20, R12, 2, R20 ;  /* 0x400000000c14782b */ /* 0x000fd00000000014 */
[----:B------:R-:W-:-:S08]  /*1d90*/  DADD R12, R22, R20 ;  /* 0x00000000160c7229 */ /* 0x000fd00000000014 */
[----:B------:R-:W-:Y:S02]  /*1da0*/  DFMA R14, R12, R14, 6.75539944105574400000e+15 ;  /* 0x433800000c0e742b */ /* 0x000fe4000000000e */
[----:B------:R-:W-:Y:S01]  /*1db0*/  FSETP.GEU.AND P0, PT, |R13|, 4.1917929649353027344, PT ;  /* 0x4086232b0d00780b */ /* 0x000fe20003f0e200 */
[----:B------:R-:W-:-:S05]  /*1dc0*/  DADD R22, R22, -R12 ;  /* 0x0000000016167229 */ /* 0x000fca000000080c */
[----:B------:R-:W-:-:S03]  /*1dd0*/  DADD R16, R14, -6.75539944105574400000e+15 ;  /* 0xc33800000e107429 */ /* 0x000fc60000000000 */
[----:B------:R-:W-:-:S05]  /*1de0*/  DADD R20, R20, R22 ;  /* 0x0000000014147229 */ /* 0x000fca0000000016 */
[----:B------:R-:W-:Y:S01]  /*1df0*/  DFMA R18, R16, -UR4, R12 ;  /* 0x8000000410127c2b */ /* 0x000fe2000800000c */
[----:B------:R-:W-:Y:S01]  /*1e00*/  UMOV UR4, 0x3b39803f ;  /* 0x3b39803f00047882 */ /* 0x000fe20000000000 */
[----:B------:R-:W-:-:S06]  /*1e10*/  UMOV UR5, 0x3c7abc9e ;  /* 0x3c7abc9e00057882 */ /* 0x000fcc0000000000 */
[----:B------:R-:W-:Y:S01]  /*1e20*/  DFMA R18, R16, -UR4, R18 ;  /* 0x8000000410127c2b */ /* 0x000fe20008000012 */
[----:B------:R-:W-:Y:S01]  /*1e30*/  UMOV UR4, 0x69ce2bdf ;  /* 0x69ce2bdf00047882 */ /* 0x000fe20000000000 */
[----:B------:R-:W-:Y:S01]  /*1e40*/  IMAD.MOV.U32 R16, RZ, RZ, -0x35dec16 ;  /* 0xfca213eaff107424 */ /* 0x000fe200078e00ff */
[----:B------:R-:W-:Y:S01]  /*1e50*/  UMOV UR5, 0x3e5ade15 ;  /* 0x3e5ade1500057882 */ /* 0x000fe20000000000 */
[----:B------:R-:W-:-:S06]  /*1e60*/  IMAD.MOV.U32 R17, RZ, RZ, 0x3e928af3 ;  /* 0x3e928af3ff117424 */ /* 0x000fcc00078e00ff */
[----:B------:R-:W-:Y:S01]  /*1e70*/  DFMA R16, R18, UR4, R16 ;  /* 0x0000000412107c2b */ /* 0x000fe20008000010 */
[----:B------:R-:W-:Y:S01]  /*1e80*/  UMOV UR4, 0x62401315 ;  /* 0x6240131500047882 */ /* 0x000fe20000000000 */
[----:B------:R-:W-:-:S06]  /*1e90*/  UMOV UR5, 0x3ec71dee ;  /* 0x3ec71dee00057882 */ /* 0x000fcc0000000000 */
[----:B------:R-:W-:Y:S01]  /*1ea0*/  DFMA R16, R18, R16, UR4 ;  /* 0x0000000412107e2b */ /* 0x000fe20008000010 */
        /* <DEDUP_REMOVED lines=20> */
[----:B------:R-:W-:-:S08]  /*1ff0*/  DFMA R16, R18, R16, UR4 ;  /* 0x0000000412107e2b */ /* 0x000fd00008000010 */
[----:B------:R-:W-:-:S08]  /*2000*/  DFMA R16, R18, R16, 1 ;  /* 0x3ff000001210742b */ /* 0x000fd00000000010 */
[----:B------:R-:W-:-:S10]  /*2010*/  DFMA R16, R18, R16, 1 ;  /* 0x3ff000001210742b */ /* 0x000fd40000000010 */
[----:B------:R-:W-:Y:S01]  /*2020*/  LEA R19, R14, R17, 0x14 ;  /* 0x000000110e137211 */ /* 0x000fe200078ea0ff */
[----:B------:R-:W-:Y:S01]  /*2030*/  IMAD.MOV.U32 R18, RZ, RZ, R16 ;  /* 0x000000ffff127224 */ /* 0x000fe200078e0010 */
[----:B------:R-:W-:Y:S06]  /*2040*/  @!P0 BRA `(.L_x_29) ;  /* 0x0000000000308947 */ /* 0x000fec0003800000 */
[----:B------:R-:W-:Y:S01]  /*2050*/  FSETP.GEU.AND P1, PT, |R13|, 4.2275390625, PT ;  /* 0x408748000d00780b */ /* 0x000fe20003f2e200 */
[C---:B------:R-:W-:Y:S02]  /*2060*/  DADD R18, R12.reuse, +INF ;  /* 0x7ff000000c127429 */ /* 0x040fe40000000000 */
[----:B------:R-:W-:-:S08]  /*2070*/  DSETP.GEU.AND P0, PT, R12, RZ, PT ;  /* 0x000000ff0c00722a */ /* 0x000fd00003f0e000 */
[----:B------:R-:W-:Y:S02]  /*2080*/  FSEL R18, R18, RZ, P0 ;  /* 0x000000ff12127208 */ /* 0x000fe40000000000 */
[----:B------:R-:W-:Y:S02]  /*2090*/  @!P1 LEA.HI R15, R14, R14, RZ, 0x1 ;  /* 0x0000000e0e0f9211 */ /* 0x000fe400078f08ff */
[----:B------:R-:W-:Y:S02]  /*20a0*/  FSEL R19, R19, RZ, P0 ;  /* 0x000000ff13137208 */ /* 0x000fe40000000000 */
[----:B------:R-:W-:-:S05]  /*20b0*/  @!P1 SHF.R.S32.HI R15, RZ, 0x1, R15 ;  /* 0x00000001ff0f9819 */ /* 0x000fca000001140f */
[----:B------:R-:W-:Y:S02]  /*20c0*/  @!P1 IMAD.IADD R12, R14, 0x1, -R15 ;  /* 0x000000010e0c9824 */ /* 0x000fe400078e0a0f */
[----:B------:R-:W-:-:S03]  /*20d0*/  @!P1 IMAD R17, R15, 0x100000, R17 ;  /* 0x001000000f119824 */ /* 0x000fc600078e0211 */
[----:B------:R-:W-:Y:S02]  /*20e0*/  @!P1 LEA R13, R12, 0x3ff00000, 0x14 ;  /* 0x3ff000000c0d9811 */ /* 0x000fe400078ea0ff */
[----:B------:R-:W-:-:S06]  /*20f0*/  @!P1 MOV R12, RZ ;  /* 0x000000ff000c9202 */ /* 0x000fcc0000000f00 */
[----:B------:R-:W-:-:S11]  /*2100*/  @!P1 DMUL R18, R16, R12 ;  /* 0x0000000c10129228 */ /* 0x000fd60000000000 */
.L_x_29:
[----:B------:R-:W-:Y:S01]  /*2110*/  DFMA R20, R20, R18, R18 ;  /* 0x000000121414722b */ /* 0x000fe20000000012 */
[----:B------:R-:W-:Y:S01]  /*2120*/  IMAD.MOV.U32 R12, RZ, RZ, R0 ;  /* 0x000000ffff0c7224 */ /* 0x000fe200078e0000 */
[----:B------:R-:W-:Y:S01]  /*2130*/  DSETP.NEU.AND P0, PT, |R18|, +INF , PT ;  /* 0x7ff000001200742a */ /* 0x000fe20003f0d200 */
[----:B------:R-:W-:-:S07]  /*2140*/  IMAD.MOV.U32 R13, RZ, RZ, 0x0 ;  /* 0x00000000ff0d7424 */ /* 0x000fce00078e00ff */
[----:B------:R-:W-:Y:S02]  /*2150*/  FSEL R16, R18, R20, !P0 ;  /* 0x0000001412107208 */ /* 0x000fe40004000000 */
[----:B------:R-:W-:Y:S01]  /*2160*/  FSEL R18, R19, R21, !P0 ;  /* 0x0000001513127208 */ /* 0x000fe20004000000 */
[----:B------:R-:W-:Y:S06]  /*2170*/  RET.REL.NODEC R12 `(_Z18kernelgpuTripletb2IfEvPT_S1_S1_S1_S1_S1_PiS2_S2_S2_S2_S2_S1_S1_S2_iiiiii) ;  /* 0xffffffdc0ca07950 */ /* 0x000fec0003c3ffff */
.L_x_30:
[----:B------:R-:W-:-:S00]  /*2180*/  BRA `(.L_x_30) ;  /* 0xfffffffc00fc7947 */ /* 0x000fc0000383ffff */
[----:B------:R-:W-:-:S00]  /*2190*/  NOP ;  /* 0x0000000000007918 */ /* 0x000fc00000000000 */
        /* <DEDUP_REMOVED lines=14> */
.L_x_107:


//--------------------- .text._Z18kernelgpuTripletb1IfEvPT_S1_S1_S1_S1_S1_PiS2_S2_S2_S2_S2_S1_S1_S2_iiiiii --------------------------
	.section	.text._Z18kernelgpuTripletb1IfEvPT_S1_S1_S1_S1_S1_PiS2_S2_S2_S2_S2_S1_S1_S2_iiiiii,"ax",@progbits
	.align	128
        .global         _Z18kernelgpuTripletb1IfEvPT_S1_S1_S1_S1_S1_PiS2_S2_S2_S2_S2_S1_S1_S2_iiiiii
        .type           _Z18kernelgpuTripletb1IfEvPT_S1_S1_S1_S1_S1_PiS2_S2_S2_S2_S2_S1_S1_S2_iiiiii,@function
        .size           _Z18kernelgpuTripletb1IfEvPT_S1_S1_S1_S1_S1_PiS2_S2_S2_S2_S2_S1_S1_S2_iiiiii,(.L_x_110 - _Z18kernelgpuTripletb1IfEvPT_S1_S1_S1_S1_S1_PiS2_S2_S2_S2_S2_S1_S1_S2_iiiiii)
        .other          _Z18kernelgpuTripletb1IfEvPT_S1_S1_S1_S1_S1_PiS2_S2_S2_S2_S2_S1_S1_S2_iiiiii,@"STO_CUDA_ENTRY STV_DEFAULT"
_Z18kernelgpuTripletb1IfEvPT_S1_S1_S1_S1_S1_PiS2_S2_S2_S2_S2_S1_S1_S2_iiiiii:
.text._Z18kernelgpuTripletb1IfEvPT_S1_S1_S1_S1_S1_PiS2_S2_S2_S2_S2_S1_S1_S2_iiiiii:
        /* <DEDUP_REMOVED lines=8> */
[----:B------:R-:W0:Y:S01]  /*0080*/  LDC.64 R8, c[0x0][0x388] ;  /* 0x0000e200ff087b82 */ /* 0x000e220000000a00 */
[----:B------:R-:W1:Y:S01]  /*0090*/  LDCU UR4, c[0x0][0x370] ;  /* 0x00006e00ff0477ac */ /* 0x000e620008000800 */
[----:B------:R-:W2:Y:S06]  /*00a0*/  LDCU.64 UR6, c[0x0][0x358] ;  /* 0x00006b00ff0677ac */ /* 0x000eac0008000a00 */
[----:B------:R-:W3:Y:S01]  /*00b0*/  LDC.64 R6, c[0x0][0x390] ;  /* 0x0000e400ff067b82 */ /* 0x000ee20000000a00 */
[----:B------:R-:W4:Y:S07]  /*00c0*/  LDCU UR10, c[0x0][0x40c] ;  /* 0x00008180ff0a77ac */ /* 0x000f2e0008000800 */
[----:B------:R-:W0:Y:S01]  /*00d0*/  LDC.64 R4, c[0x0][0x380] ;  /* 0x0000e000ff047b82 */ /* 0x000e220000000a00 */
[----:B-1----:R-:W-:-:S07]  /*00e0*/  IMAD R3, R3, UR4, RZ ;  /* 0x0000000403037c24 */ /* 0x002fce000f8e02ff */
.L_x_44:
[----:B------:R-:W-:Y:S01]  /*00f0*/  IMAD R17, R2, 0x3, RZ ;  /* 0x0000000302117824 */ /* 0x000fe200078e02ff */
[----:B-1----:R-:W1:Y:S03]  /*0100*/  LDC.64 R12, c[0x0][0x3e0] ;  /* 0x0000f800ff0c7b82 */ /* 0x002e660000000a00 */
[----:B0-----:R-:W-:-:S04]  /*0110*/  IMAD.WIDE R14, R17, 0x4, R8 ;  /* 0x00000004110e7825 */ /* 0x001fc800078e0208 */
[----:B---3--:R-:W-:Y:S01]  /*0120*/  IMAD.WIDE R16, R17, 0x4, R6 ;  /* 0x0000000411107825 */ /* 0x008fe200078e0206 */
[----:B--2---:R-:W2:Y:S04]  /*0130*/  LDG.E R0, desc[UR6][R14.64+0x4] ;  /* 0x000004060e007981 */ /* 0x004ea8000c1e1900 */
[----:B------:R-:W3:Y:S04]  /*0140*/  LDG.E R27, desc[UR6][R16.64+0x4] ;  /* 0x00000406101b7981 */ /* 0x000ee8000c1e1900 */
[----:B------:R-:W4:Y:S04]  /*0150*/  LDG.E R19, desc[UR6][R14.64] ;  /* 0x000000060e137981 */ /* 0x000f28000c1e1900 */
[----:B------:R-:W4:Y:S04]  /*0160*/  LDG.E R28, desc[UR6][R16.64] ;  /* 0x00000006101c7981 */ /* 0x000f28000c1e1900 */
[----:B------:R-:W4:Y:S04]  /*0170*/  LDG.E R18, desc[UR6][R14.64+0x8] ;  /* 0x000008060e127981 */ /* 0x000f28000c1e1900 */
[----:B------:R-:W4:Y:S04]  /*0180*/  LDG.E R29, desc[UR6][R16.64+0x8] ;  /* 0x00000806101d7981 */ /* 0x000f28000c1e1900 */
[----:B-1----:R-:W4:Y:S04]  /*0190*/  LDG.E R10, desc[UR6][R12.64+0x4] ;  /* 0x000004060c0a7981 */ /* 0x002f28000c1e1900 */
[----:B------:R0:W5:Y:S01]  /*01a0*/  LDG.E R34, desc[UR6][R12.64] ;  /* 0x000000060c227981 */ /* 0x000162000c1e1900 */
[----:B------:R-:W-:Y:S01]  /*01b0*/  BSSY.RECONVERGENT B0, `(.L_x_31) ;  /* 0x0000016000007945 */ /* 0x000fe20003800200 */
[C---:B--2---:R-:W-:Y:S01]  /*01c0*/  FMUL R20, R0.reuse, R0 ;  /* 0x0000000000147220 */ /* 0x044fe20000400000 */
[----:B---3--:R-:W-:-:S03]  /*01d0*/  FMUL R21, R0, R27 ;  /* 0x0000001b00157220 */ /* 0x008fc60000400000 */
[C---:B----4-:R-:W-:Y:S01]  /*01e0*/  FFMA R23, R19.reuse, R19, R20 ;  /* 0x0000001313177223 */ /* 0x050fe20000000014 */
[----:B------:R-:W-:-:S03]  /*01f0*/  FFMA R0, R19, R28, R21 ;  /* 0x0000001c13007223 */ /* 0x000fc60000000015 */
[C---:B------:R-:W-:Y:S01]  /*0200*/  FFMA R23, R18.reuse, R18, R23 ;  /* 0x0000001212177223 */ /* 0x040fe20000000017 */
[----:B------:R-:W-:-:S03]  /*0210*/  FFMA R0, R18, R29, R0 ;  /* 0x0000001d12007223 */ /* 0x000fc60000000000 */
[----:B------:R-:W-:Y:S01]  /*0220*/  VIADD R18, R23, 0xf3000000 ;  /* 0xf300000017127836 */ /* 0x000fe20000000000 */
[----:B------:R0:W1:Y:S04]  /*0230*/  MUFU.RSQ R20, R23 ;  /* 0x0000001700147308 */ /* 0x0000680000001400 */
[----:B------:R-:W-:-:S04]  /*0240*/  ISETP.GT.U32.AND P0, PT, R18, 0x727fffff, PT ;  /* 0x727fffff1200780c */ /* 0x000fc80003f04070 */
[----:B------:R-:W2:Y:S08]  /*0250*/  F2F.F64.F32 R10, R10 ;  /* 0x0000000a000a7310 */ /* 0x000eb00000201800 */
[----:B------:R0:W3:Y:S01]  /*0260*/  F2F.F64.F32 R14, R0 ;  /* 0x00000000000e7310 */ /* 0x0000e20000201800 */
[----:B-1----:R-:W-:Y:S05]  /*0270*/  @!P0 BRA `(.L_x_32) ;  /* 0x0000000000148947 */ /* 0x002fea0003800000 */
[----:B0-----:R-:W-:Y:S01]  /*0280*/  IMAD.MOV.U32 R0, RZ, RZ, R23 ;  /* 0x000000ffff007224 */ /* 0x001fe200078e0017 */
[----:B------:R-:W-:-:S07]  /*0290*/  MOV R21, 0x2b0 ;  /* 0x000002b000157802 */ /* 0x000fce0000000f00 */
[----:B--23-5:R-:W-:Y:S05]  /*02a0*/  CALL.REL.NOINC `($__internal_4_$__cuda_sm20_sqrt_rn_f32_slowpath) ;  /* 0x0000000c001c7944 */ /* 0x02cfea0003c00000 */
[----:B------:R-:W-:Y:S01]  /*02b0*/  IMAD.MOV.U32 R16, RZ, RZ, R0 ;  /* 0x000000ffff107224 */ /* 0x000fe200078e0000 */
[----:B------:R-:W-:Y:S06]  /*02c0*/  BRA `(.L_x_33) ;  /* 0x0000000000107947 */ /* 0x000fec0003800000 */
.L_x_32:
[----:B------:R-:W-:Y:S01]  /*02d0*/  FMUL.FTZ R16, R23, R20 ;  /* 0x0000001417107220 */ /* 0x000fe20000410000 */
[----:B0-----:R-:W-:-:S03]  /*02e0*/  FMUL.FTZ R0, R20, 0.5 ;  /* 0x3f00000014007820 */ /* 0x001fc60000410000 */
[----:B------:R-:W-:-:S04]  /*02f0*/  FFMA R13, -R16, R16, R23 ;  /* 0x00000010100d7223 */ /* 0x000fc80000000117 */
[----:B------:R-:W-:-:S07]  /*0300*/  FFMA R16, R13, R0, R16 ;  /* 0x000000000d107223 */ /* 0x000fce0000000010 */
.L_x_33:
[----:B------:R-:W-:Y:S05]  /*0310*/  BSYNC.RECONVERGENT B0 ;  /* 0x0000000000007941 */ /* 0x000fea0003800200 */
.L_x_31:
[----:B------:R-:W0:Y:S01]  /*0320*/  F2F.F64.F32 R16, R16 ;  /* 0x0000001000107310 */ /* 0x000e220000201800 */
[----:B------:R-:W-:Y:S01]  /*0330*/  IMAD.MOV.U32 R12, RZ, RZ, 0x1 ;  /* 0x00000001ff0c7424 */ /* 0x000fe200078e00ff */
[----:B---3--:R-:W-:Y:S01]  /*0340*/  FSETP.GEU.AND P1, PT, |R15|, 6.5827683646048100446e-37, PT ;  /* 0x036000000f00780b */ /* 0x008fe20003f2e200 */
        /* <DEDUP_REMOVED lines=14> */
[----:B------:R-:W-:Y:S01]  /*0430*/  MOV R0, R14 ;  /* 0x0000000e00007202 */ /* 0x000fe20000000f00 */
[----:B------:R-:W-:Y:S01]  /*0440*/  IMAD.MOV.U32 R15, RZ, RZ, R17 ;  /* 0x000000ffff0f7224 */ /* 0x000fe200078e0011 */
[----:B------:R-:W-:-:S07]  /*0450*/  MOV R26, 0x470 ;  /* 0x00000470001a7802 */ /* 0x000fce0000000f00 */
[----:B--2--5:R-:W-:Y:S05]  /*0460*/  CALL.REL.NOINC `($__internal_3_$__cuda_sm20_div_rn_f64_full) ;  /* 0x00000004002c7944 */ /* 0x024fea0003c00000 */
[----:B------:R-:W-:Y:S02]  /*0470*/  IMAD.MOV.U32 R12, RZ, RZ, R14 ;  /* 0x000000ffff0c7224 */ /* 0x000fe400078e000e */
[----:B------:R-:W-:-:S07]  /*0480*/  IMAD.MOV.U32 R13, RZ, RZ, R15 ;  /* 0x000000ffff0d7224 */ /* 0x000fce00078e000f */
.L_x_35:
[----:B------:R-:W-:Y:S05]  /*0490*/  BSYNC.RECONVERGENT B0 ;  /* 0x0000000000007941 */ /* 0x000fea0003800200 */
.L_x_34:
[----:B------:R-:W-:Y:S01]  /*04a0*/  FMUL R27, R27, R27 ;  /* 0x0000001b1b1b7220 */ /* 0x000fe20000400000 */
[----:B------:R-:W-:Y:S03]  /*04b0*/  BSSY.RECONVERGENT B0, `(.L_x_36) ;  /* 0x0000010000007945 */ /* 0x000fe60003800200 */
[----:B------:R-:W-:-:S04]  /*04c0*/  FFMA R28, R28, R28, R27 ;  /* 0x0000001c1c1c7223 */ /* 0x000fc8000000001b */
[----:B------:R-:W-:-:S04]  /*04d0*/  FFMA R15, R29, R29, R28 ;  /* 0x0000001d1d0f7223 */ /* 0x000fc8000000001c */
[----:B------:R0:W1:Y:S01]  /*04e0*/  MUFU.RSQ R0, R15 ;  /* 0x0000000f00007308 */ /* 0x0000620000001400 */
[----:B------:R-:W-:-:S04]  /*04f0*/  IADD3 R14, PT, PT, R15, -0xd000000, RZ ;  /* 0xf30000000f0e7810 */ /* 0x000fc80007ffe0ff */
[----:B------:R-:W-:-:S13]  /*0500*/  ISETP.GT.U32.AND P0, PT, R14, 0x727fffff, PT ;  /* 0x727fffff0e00780c */ /* 0x000fda0003f04070 */
[----:B01----:R-:W-:Y:S05]  /*0510*/  @!P0 BRA `(.L_x_37) ;  /* 0x0000000000148947 */ /* 0x003fea0003800000 */
[----:B------:R-:W-:Y:S01]  /*0520*/  IMAD.MOV.U32 R0, RZ, RZ, R15 ;  /* 0x000000ffff007224 */ /* 0x000fe200078e000f */
[----:B------:R-:W-:-:S07]  /*0530*/  MOV R21, 0x550 ;  /* 0x0000055000157802 */ /* 0x000fce0000000f00 */
[----:B--2--5:R-:W-:Y:S05]  /*0540*/  CALL.REL.NOINC `($__internal_4_$__cuda_sm20_sqrt_rn_f32_slowpath) ;  /* 0x0000000800747944 */ /* 0x024fea0003c00000 */
[----:B------:R-:W-:Y:S01]  /*0550*/  IMAD.MOV.U32 R16, RZ, RZ, R0 ;  /* 0x000000ffff107224 */ /* 0x000fe200078e0000 */
[----:B------:R-:W-:Y:S06]  /*0560*/  BRA `(.L_x_38) ;  /* 0x0000000000107947 */ /* 0x000fec0003800000 */
.L_x_37:
[----:B------:R-:W-:Y:S01]  /*0570*/  FMUL.FTZ R16, R15, R0 ;  /* 0x000000000f107220 */ /* 0x000fe20000410000 */
[----:B------:R-:W-:-:S03]  /*0580*/  FMUL.FTZ R0, R0, 0.5 ;  /* 0x3f00000000007820 */ /* 0x000fc60000410000 */
[----:B------:R-:W-:-:S04]  /*0590*/  FFMA R15, -R16, R16, R15 ;  /* 0x00000010100f7223 */ /* 0x000fc8000000010f */
[----:B------:R-:W-:-:S07]  /*05a0*/  FFMA R16, R15, R0, R16 ;  /* 0x000000000f107223 */ /* 0x000fce0000000010 */
.L_x_38:
[----:B------:R-:W-:Y:S05]  /*05b0*/  BSYNC.RECONVERGENT B0 ;  /* 0x0000000000007941 */ /* 0x000fea0003800200 */
.L_x_36:
        /* <DEDUP_REMOVED lines=21> */
.L_x_40:
[----:B------:R-:W-:Y:S05]  /*0710*/  BSYNC.RECONVERGENT B0 ;  /* 0x0000000000007941 */ /* 0x000fea0003800200 */
.L_x_39:
[----:B--2---:R-:W-:Y:S01]  /*0720*/  DADD R10, R10, -R14 ;  /* 0x000000000a0a7229 */ /* 0x004fe2000000080e */
[----:B------:R-:W-:Y:S01]  /*0730*/  BSSY.RECONVERGENT B0, `(.L_x_41) ;  /* 0x0000003000007945 */ /* 0x000fe20003800200 */
[----:B------:R-:W-:-:S09]  /*0740*/  MOV R0, 0x760 ;  /* 0x0000076000007802 */ /* 0x000fd20000000f00 */
[----:B-----5:R-:W-:Y:S05]  /*0750*/  CALL.REL.NOINC `($_Z18kernelgpuTripletb1IfEvPT_S1_S1_S1_S1_S1_PiS2_S2_S2_S2_S2_S1_S1_S2_iiiiii$__internal_accurate_pow) ;  /* 0x00000008004c7944 */ /* 0x020fea0003c00000 */
[----:B------:R-:W-:Y:S05]  /*0760*/  BSYNC.RECONVERGENT B0 ;  /* 0x0000000000007941 */ /* 0x000fea0003800200 */
.L_x_41:
[C---:B------:R-:W-:Y:S01]  /*0770*/  DADD R12, R10.reuse, 2 ;  /* 0x400000000a0c7429 */ /* 0x040fe20000000000 */
[----:B------:R-:W-:Y:S01]  /*0780*/  BSSY.RECONVERGENT B0, `(.L_x_42) ;  /* 0x000000d000007945 */ /* 0x000fe20003800200 */
[----:B------:R-:W-:-:S08]  /*0790*/  DSETP.NEU.AND P0, PT, R10, RZ, PT ;  /* 0x000000ff0a00722a */ /* 0x000fd00003f0d000 */
[----:B------:R-:W-:Y:S02]  /*07a0*/  LOP3.LUT R12, R13, 0x7ff00000, RZ, 0xc0, !PT ;  /* 0x7ff000000d0c7812 */ /* 0x000fe400078ec0ff */
[----:B------:R-:W-:Y:S02]  /*07b0*/  FSEL R13, R18, RZ, P0 ;  /* 0x000000ff120d7208 */ /* 0x000fe40000000000 */
[----:B------:R-:W-:Y:S02]  /*07c0*/  ISETP.NE.AND P1, PT, R12, 0x7ff00000, PT ;  /* 0x7ff000000c00780c */ /* 0x000fe40003f25270 */
[----:B------:R-:W-:-:S11]  /*07d0*/  FSEL R12, R14, RZ, P0 ;  /* 0x000000ff0e0c7208 */ /* 0x000fd60000000000 */
[----:B------:R-:W-:Y:S05]  /*07e0*/  @P1 BRA `(.L_x_43) ;  /* 0x0000000000181947 */ /* 0x000fea0003800000 */
[----:B------:R-:W-:-:S14]  /*07f0*/  DSETP.NAN.AND P0, PT, R10, R10, PT ;  /* 0x0000000a0a00722a */ /* 0x000fdc0003f08000 */
[----:B------:R-:W-:Y:S01]  /*0800*/  @P0 DADD R12, R10, 2 ;  /* 0x400000000a0c0429 */ /* 0x000fe20000000000 */
[----:B------:R-:W-:Y:S10]  /*0810*/  @P0 BRA `(.L_x_43) ;  /* 0x00000000000c0947 */ /* 0x000ff40003800000 */
[----:B------:R-:W-:-:S14]  /*0820*/  DSETP.NEU.AND P0, PT, |R10|, +INF , PT ;  /* 0x7ff000000a00742a */ /* 0x000fdc0003f0d200 */
[----:B------:R-:W-:Y:S02]  /*0830*/  @!P0 IMAD.MOV.U32 R12, RZ, RZ, 0x0 ;  /* 0x00000000ff0c8424 */ /* 0x000fe400078e00ff */
[----:B------:R-:W-:-:S07]  /*0840*/  @!P0 IMAD.MOV.U32 R13, RZ, RZ, 0x7ff00000 ;  /* 0x7ff00000ff0d8424 */ /* 0x000fce00078e00ff */
.L_x_43:
[----:B------:R-:W-:Y:S05]  /*0850*/  BSYNC.RECONVERGENT B0 ;  /* 0x0000000000007941 */ /* 0x000fea0003800200 */
.L_x_42:
[----:B------:R-:W0:Y:S01]  /*0860*/  F2F.F64.F32 R34, R34 ;  /* 0x0000002200227310 */ /* 0x000e220000201800 */
[----:B------:R-:W-:-:S06]  /*0870*/  DSETP.NEU.AND P0, PT, R10, 1, PT ;  /* 0x3ff000000a00742a */ /* 0x000fcc0003f0d000 */
[----:B------:R-:W-:Y:S02]  /*0880*/  FSEL R10, R12, RZ, P0 ;  /* 0x000000ff0c0a7208 */ /* 0x000fe40000000000 */
[----:B------:R-:W-:Y:S01]  /*0890*/  FSEL R11, R13, 1.875, P0 ;  /* 0x3ff000000d0b7808 */ /* 0x000fe20000000000 */
[----:B------:R-:W-:-:S04]  /*08a0*/  IMAD.WIDE R12, R2, 0x4, R4 ;  /* 0x00000004020c7825 */ /* 0x000fc800078e0204 */
[----:B------:R-:W-:Y:S01]  /*08b0*/  IMAD.IADD R2, R3, 0x1, R2 ;  /* 0x0000000103027824 */ /* 0x000fe200078e0202 */
[----:B0-----:R-:W-:-:S04]  /*08c0*/  DMUL R10, R34, R10 ;  /* 0x0000000a220a7228 */ /* 0x001fc80000000000 */
[----:B------:R-:W-:-:S06]  /*08d0*/  ISETP.GE.AND P0, PT, R2, UR10, PT ;  /* 0x0000000a02007c0c */ /* 0x000fcc000bf06270 */
[----:B------:R-:W0:Y:S02]  /*08e0*/  F2F.F32.F64 R11, R10 ;  /* 0x0000000a000b7310 */ /* 0x000e240000301000 */
[----:B0-----:R1:W-:Y:S05]  /*08f0*/  STG.E desc[UR6][R12.64], R11 ;  /* 0x0000000b0c007986 */ /* 0x0013ea000c101906 */
[----:B------:R-:W-:Y:S05]  /*0900*/  @!P0 BRA `(.L_x_44) ;  /* 0xfffffff400f88947 */ /* 0x000fea000383ffff */
[----:B------:R-:W-:Y:S05]  /*0910*/  EXIT ;  /* 0x000000000000794d */ /* 0x000fea0003800000 */
        .weak           $__internal_3_$__cuda_sm20_div_rn_f64_full
        .type           $__internal_3_$__cuda_sm20_div_rn_f64_full,@function
        .size           $__internal_3_$__cuda_sm20_div_rn_f64_full,($__internal_4_$__cuda_sm20_sqrt_rn_f32_slowpath - $__internal_3_$__cuda_sm20_div_rn_f64_full)
$__internal_3_$__cuda_sm20_div_rn_f64_full:
[C---:B------:R-:W-:Y:S01]  /*0920*/  FSETP.GEU.AND P0, PT, |R15|.reuse, 1.469367938527859385e-39, PT ;  /* 0x001000000f00780b */ /* 0x040fe20003f0e200 */
[----:B------:R-:W-:Y:S01]  /*0930*/  IMAD.MOV.U32 R17, RZ, RZ, R21 ;  /* 0x000000ffff117224 */ /* 0x000fe200078e0015 */
[----:B------:R-:W-:Y:S01]  /*0940*/  LOP3.LUT R12, R15, 0x800fffff, RZ, 0xc0, !PT ;  /* 0x800fffff0f0c7812 */ /* 0x000fe200078ec0ff */
[----:B------:R-:W-:Y:S01]  /*0950*/  BSSY.RECONVERGENT B1, `(.L_x_45) ;  /* 0x0000057000017945 */ /* 0x000fe20003800200 */
[----:B------:R-:W-:Y:S02]  /*0960*/  MOV R14, R16 ;  /* 0x00000010000e7202 */ /* 0x000fe40000000f00 */
[----:B------:R-:W-:Y:S01]  /*0970*/  LOP3.LUT R13, R12, 0x3ff00000, RZ, 0xfc, !PT ;  /* 0x3ff000000c0d7812 */ /* 0x000fe200078efcff */
[----:B------:R-:W-:Y:S01]  /*0980*/  IMAD.MOV.U32 R12, RZ, RZ, R16 ;  /* 0x000000ffff0c7224 */ /* 0x000fe200078e0010 */
[C---:B------:R-:W-:Y:S01]  /*0990*/  FSETP.GEU.AND P2, PT, |R17|.reuse, 1.469367938527859385e-39, PT ;  /* 0x001000001100780b */ /* 0x040fe20003f4e200 */
[----:B------:R-:W-:Y:S01]  /*09a0*/  IMAD.MOV.U32 R16, RZ, RZ, R0 ;  /* 0x000000ffff107224 */ /* 0x000fe200078e0000 */
[----:B------:R-:W-:Y:S01]  /*09b0*/  MOV R18, 0x1 ;  /* 0x0000000100127802 */ /* 0x000fe20000000f00 */
[----:B------:R-:W-:Y:S01]  /*09c0*/  IMAD.MOV.U32 R0, RZ, RZ, 0x1ca00000 ;  /* 0x1ca00000ff007424 */ /* 0x000fe200078e00ff */
[----:B------:R-:W-:Y:S01]  /*09d0*/  LOP3.LUT R30, R17, 0x7ff00000, RZ, 0xc0, !PT ;  /* 0x7ff00000111e7812 */ /* 0x000fe200078ec0ff */
[----:B------:R-:W-:Y:S01]  /*09e0*/  @!P0 DMUL R12, R14, 8.98846567431157953865e+307 ;  /* 0x7fe000000e0c8828 */ /* 0x000fe20000000000 */
[----:B------:R-:W-:-:S02]  /*09f0*/  LOP3.LUT R31, R15, 0x7ff00000, RZ, 0xc0, !PT ;  /* 0x7ff000000f1f7812 */ /* 0x000fc400078ec0ff */
[----:B------:R-:W-:Y:S02]  /*0a00*/  MOV R32, R30 ;  /* 0x0000001e00207202 */ /* 0x000fe40000000f00 */
[C---:B------:R-:W-:Y:S01]  /*0a10*/  ISETP.GE.U32.AND P1, PT, R30.reuse, R31, PT ;  /* 0x0000001f1e00720c */ /* 0x040fe20003f26070 */
[----:B------:R-:W0:Y:S02]  /*0a20*/  MUFU.RCP64H R19, R13 ;  /* 0x0000000d00137308 */ /* 0x000e240000001800 */
[----:B------:R-:W-:Y:S01]  /*0a30*/  @!P2 LOP3.LUT R23, R15, 0x7ff00000, RZ, 0xc0, !PT ;  /* 0x7ff000000f17a812 */ /* 0x000fe200078ec0ff */
[----:B------:R-:W-:Y:S01]  /*0a40*/  @!P2 IMAD.MOV.U32 R22, RZ, RZ, RZ ;  /* 0x000000ffff16a224 */ /* 0x000fe200078e00ff */
[----:B------:R-:W-:Y:S02]  /*0a50*/  @!P0 LOP3.LUT R31, R13, 0x7ff00000, RZ, 0xc0, !PT ;  /* 0x7ff000000d1f8812 */ /* 0x000fe400078ec0ff */
[----:B------:R-:W-:-:S03]  /*0a60*/  @!P2 ISETP.GE.U32.AND P3, PT, R30, R23, PT ;  /* 0x000000171e00a20c */ /* 0x000fc60003f66070 */
[----:B------:R-:W-:Y:S01]  /*0a70*/  VIADD R33, R31, 0xffffffff ;  /* 0xffffffff1f217836 */ /* 0x000fe20000000000 */
[----:B------:R-:W-:-:S04]  /*0a80*/  @!P2 SEL R23, R0, 0x63400000, !P3 ;  /* 0x634000000017a807 */ /* 0x000fc80005800000 */
[----:B------:R-:W-:Y:S01]  /*0a90*/  @!P2 LOP3.LUT R23, R23, 0x80000000, R17, 0xf8, !PT ;  /* 0x800000001717a812 */ /* 0x000fe200078ef811 */
[----:B0-----:R-:W-:-:S03]  /*0aa0*/  DFMA R20, R18, -R12, 1 ;  /* 0x3ff000001214742b */ /* 0x001fc6000000080c */
[----:B------:R-:W-:-:S05]  /*0ab0*/  @!P2 LOP3.LUT R23, R23, 0x100000, RZ, 0xfc, !PT ;  /* 0x001000001717a812 */ /* 0x000fca00078efcff */
        /* <DEDUP_REMOVED lines=9> */
[----:B------:R-:W-:Y:S02]  /*0b50*/  DMUL R20, R24, R18 ;  /* 0x0000001218147228 */ /* 0x000fe40000000000 */
[----:B------:R-:W-:-:S05]  /*0b60*/  VIADD R22, R32, 0xffffffff ;  /* 0xffffffff20167836 */ /* 0x000fca0000000000 */
[----:B------:R-:W-:Y:S01]  /*0b70*/  ISETP.GT.U32.AND P0, PT, R22, 0x7feffffe, PT ;  /* 0x7feffffe1600780c */ /* 0x000fe20003f04070 */
[----:B------:R-:W-:-:S03]  /*0b80*/  DFMA R22, R20, -R12, R18 ;  /* 0x8000000c1416722b */ /* 0x000fc60000000012 */
[----:B------:R-:W-:-:S05]  /*0b90*/  ISETP.GT.U32.OR P0, PT, R33, 0x7feffffe, P0 ;  /* 0x7feffffe2100780c */ /* 0x000fca0000704470 */
[----:B------:R-:W-:-:S08]  /*0ba0*/  DFMA R22, R24, R22, R20 ;  /* 0x000000161816722b */ /* 0x000fd00000000014 */
[----:B------:R-:W-:Y:S05]  /*0bb0*/  @P0 BRA `(.L_x_46) ;  /* 0x00000000006c0947 */ /* 0x000fea0003800000 */
[----:B------:R-:W-:-:S04]  /*0bc0*/  LOP3.LUT R17, R15, 0x7ff00000, RZ, 0xc0, !PT ;  /* 0x7ff000000f117812 */ /* 0x000fc800078ec0ff */
[CC--:B------:R-:W-:Y:S02]  /*0bd0*/  VIADDMNMX R16, R30.reuse, -R17.reuse, 0xb9600000, !PT ;  /* 0xb96000001e107446 */ /* 0x0c0fe40007800911 */
[----:B------:R-:W-:Y:S02]  /*0be0*/  ISETP.GE.U32.AND P0, PT, R30, R17, PT ;  /* 0x000000111e00720c */ /* 0x000fe40003f06070 */
[----:B------:R-:W-:Y:S02]  /*0bf0*/  VIMNMX R16, PT, PT, R16, 0x46a00000, PT ;  /* 0x46a0000010107848 */ /* 0x000fe40003fe0100 */
[----:B------:R-:W-:-:S05]  /*0c00*/  SEL R17, R0, 0x63400000, !P0 ;  /* 0x6340000000117807 */ /* 0x000fca0004000000 */
[----:B------:R-:W-:Y:S02]  /*0c10*/  IMAD.IADD R0, R16, 0x1, -R17 ;  /* 0x0000000110007824 */ /* 0x000fe400078e0a11 */
[----:B------:R-:W-:-:S03]  /*0c20*/  IMAD.MOV.U32 R16, RZ, RZ, RZ ;  /* 0x000000ffff107224 */ /* 0x000fc600078e00ff */
[----:B------:R-:W-:-:S06]  /*0c30*/  IADD3 R17, PT, PT, R0, 0x7fe00000, RZ ;  /* 0x7fe0000000117810 */ /* 0x000fcc0007ffe0ff */
[----:B------:R-:W-:-:S10]  /*0c40*/  DMUL R20, R22, R16 ;  /* 0x0000001016147228 */ /* 0x000fd40000000000 */
[----:B------:R-:W-:-:S13]  /*0c50*/  FSETP.GTU.AND P0, PT, |R21|, 1.469367938527859385e-39, PT ;  /* 0x001000001500780b */ /* 0x000fda0003f0c200 */
[----:B------:R-:W-:Y:S05]  /*0c60*/  @P0 BRA `(.L_x_47) ;  /* 0x0000000000940947 */ /* 0x000fea0003800000 */
[----:B------:R-:W-:Y:S01]  /*0c70*/  DFMA R12, R22, -R12, R18 ;  /* 0x8000000c160c722b */ /* 0x000fe20000000012 */
[----:B------:R-:W-:-:S09]  /*0c80*/  IMAD.MOV.U32 R16, RZ, RZ, RZ ;  /* 0x000000ffff107224 */ /* 0x000fd200078e00ff */
[C---:B------:R-:W-:Y:S02]  /*0c90*/  FSETP.NEU.AND P0, PT, R13.reuse, RZ, PT ;  /* 0x000000ff0d00720b */ /* 0x040fe40003f0d000 */
[----:B------:R-:W-:-:S04]  /*0ca0*/  LOP3.LUT R15, R13, 0x80000000, R15, 0x48, !PT ;  /* 0x800000000d0f7812 */ /* 0x000fc800078e480f */
[----:B------:R-:W-:-:S07]  /*0cb0*/  LOP3.LUT R17, R15, R17, RZ, 0xfc, !PT ;  /* 0x000000110f117212 */ /* 0x000fce00078efcff */
[----:B------:R-:W-:Y:S05]  /*0cc0*/  @!P0 BRA `(.L_x_47) ;  /* 0x00000000007c8947 */ /* 0x000fea0003800000 */
[----:B------:R-:W-:Y:S01]  /*0cd0*/  IMAD.MOV R13, RZ, RZ, -R0 ;  /* 0x000000ffff0d7224 */ /* 0x000fe200078e0a00 */
[----:B------:R-:W-:Y:S01]  /*0ce0*/  MOV R12, RZ ;  /* 0x000000ff000c7202 */ /* 0x000fe20000000f00 */
[----:B------:R-:W-:-:S05]  /*0cf0*/  DMUL.RP R16, R22, R16 ;  /* 0x0000001016107228 */ /* 0x000fca0000008000 */
[----:B------:R-:W-:-:S05]  /*0d00*/  DFMA R12, R20, -R12, R22 ;  /* 0x8000000c140c722b */ /* 0x000fca0000000016 */
[----:B------:R-:W-:Y:S02]  /*0d10*/  LOP3.LUT R15, R17, R15, RZ, 0x3c, !PT ;  /* 0x0000000f110f7212 */ /* 0x000fe400078e3cff */
[----:B------:R-:W-:-:S04]  /*0d20*/  IADD3 R12, PT, PT, -R0, -0x43300000, RZ ;  /* 0xbcd00000000c7810 */ /* 0x000fc80007ffe1ff */
[----:B------:R-:W-:-:S04]  /*0d30*/  FSETP.NEU.AND P0, PT, |R13|, R12, PT ;  /* 0x0000000c0d00720b */ /* 0x000fc80003f0d200 */
[----:B------:R-:W-:Y:S02]  /*0d40*/  FSEL R20, R16, R20, !P0 ;  /* 0x0000001410147208 */ /* 0x000fe40004000000 */
[----:B------:R-:W-:Y:S01]  /*0d50*/  FSEL R21, R15, R21, !P0 ;  /* 0x000000150f157208 */ /* 0x000fe20004000000 */
[----:B------:R-:W-:Y:S06]  /*0d60*/  BRA `(.L_x_47) ;  /* 0x0000000000547947 */ /* 0x000fec0003800000 */
.L_x_46:
        /* <DEDUP_REMOVED lines=11> */
[----:B------:R-:W-:Y:S01]  /*0e20*/  @P0 LOP3.LUT R0, R21, 0x7ff00000, RZ, 0xfc, !PT ;  /* 0x7ff0000015000812 */ /* 0x000fe200078efcff */
[----:B------:R-:W-:Y:S01]  /*0e30*/  @!P0 IMAD.MOV.U32 R20, RZ, RZ, RZ ;  /* 0x000000ffff148224 */ /* 0x000fe200078e00ff */
[----:B------:R-:W-:-:S03]  /*0e40*/  @P0 MOV R20, RZ ;  /* 0x000000ff00140202 */ /* 0x000fc60000000f00 */
[----:B------:R-:W-:Y:S01]  /*0e50*/  @P0 IMAD.MOV.U32 R21, RZ, RZ, R0 ;  /* 0x000000ffff150224 */ /* 0x000fe200078e0000 */
[----:B------:R-:W-:Y:S06]  /*0e60*/  BRA `(.L_x_47) ;  /* 0x0000000000147947 */ /* 0x000fec0003800000 */
.L_x_49:
[----:B------:R-:W-:Y:S01]  /*0e70*/  LOP3.LUT R21, R15, 0x80000, RZ, 0xfc, !PT ;  /* 0x000800000f157812 */ /* 0x000fe200078efcff */
[----:B------:R-:W-:Y:S01]  /*0e80*/  IMAD.MOV.U32 R20, RZ, RZ, R14 ;  /* 0x000000ffff147224 */ /* 0x000fe200078e000e */
[----:B------:R-:W-:Y:S06]  /*0e90*/  BRA `(.L_x_47) ;  /* 0x0000000000087947 */ /* 0x000fec0003800000 */
.L_x_48:
[----:B------:R-:W-:Y:S01]  /*0ea0*/  LOP3.LUT R21, R17, 0x80000, RZ, 0xfc, !PT ;  /* 0x0008000011157812 */ /* 0x000fe200078efcff */
[----:B------:R-:W-:-:S07]  /*0eb0*/  IMAD.MOV.U32 R20, RZ, RZ, R16 ;  /* 0x000000ffff147224 */ /* 0x000fce00078e0010 */
.L_x_47:
[----:B------:R-:W-:Y:S05]  /*0ec0*/  BSYNC.RECONVERGENT B1 ;  /* 0x0000000000017941 */ /* 0x000fea0003800200 */
.L_x_45:
[----:B------:R-:W-:Y:S01]  /*0ed0*/  IMAD.MOV.U32 R12, RZ, RZ, R26 ;  /* 0x000000ffff0c7224 */ /* 0x000fe200078e001a */
[----:B------:R-:W-:Y:S01]  /*0ee0*/  MOV R14, R20 ;  /* 0x00000014000e7202 */ /* 0x000fe20000000f00 */
[----:B------:R-:W-:Y:S02]  /*0ef0*/  IMAD.MOV.U32 R13, RZ, RZ, 0x0 ;  /* 0x00000000ff0d7424 */ /* 0x000fe400078e00ff */
[----:B------:R-:W-:Y:S02]  /*0f00*/  IMAD.MOV.U32 R15, RZ, RZ, R21 ;  /* 0x000000ffff0f7224 */ /* 0x000fe400078e0015 */
[----:B------:R-:W-:Y:S05]  /*0f10*/  RET.REL.NODEC R12 `(_Z18kernelgpuTripletb1IfEvPT_S1_S1_S1_S1_S1_PiS2_S2_S2_S2_S2_S1_S1_S2_iiiiii) ;  /* 0xfffffff00c387950 */ /* 0x000fea0003c3ffff */
        .weak           $__internal_4_$__cuda_sm20_sqrt_rn_f32_slowpath
        .type           $__internal_4_$__cuda_sm20_sqrt_rn_f32_slowpath,@function
        .size           $__internal_4_$__cuda_sm20_sqrt_rn_f32_slowpath,($_Z18kernelgpuTripletb1IfEvPT_S1_S1_S1_S1_S1_PiS2_S2_S2_S2_S2_S1_S1_S2_iiiiii$__internal_accurate_pow - $__internal_4_$__cuda_sm20_sqrt_rn_f32_slowpath)
$__internal_4_$__cuda_sm20_sqrt_rn_f32_slowpath:
[----:B------:R-:W-:-:S13]  /*0f20*/  LOP3.LUT P0, RZ, R0, 0x7fffffff, RZ, 0xc0, !PT ;  /* 0x7fffffff00ff7812 */ /* 0x000fda000780c0ff */
[----:B------:R-:W-:Y:S01]  /*0f30*/  @!P0 MOV R16, R0 ;  /* 0x0000000000108202 */ /* 0x000fe20000000f00 */
        /* <DEDUP_REMOVED lines=17> */
.L_x_50:
[----:B------:R-:W-:Y:S01]  /*1050*/  IMAD.MOV.U32 R0, RZ, RZ, R16 ;  /* 0x000000ffff007224 */ /* 0x000fe200078e0010 */
[----:B------:R-:W-:Y:S01]  /*1060*/  MOV R16, R21 ;  /* 0x0000001500107202 */ /* 0x000fe20000000f00 */
[----:B------:R-:W-:-:S04]  /*1070*/  IMAD.MOV.U32 R17, RZ, RZ, 0x0 ;  /* 0x00000000ff117424 */ /* 0x000fc800078e00ff */
[----:B------:R-:W-:Y:S05]  /*1080*/  RET.REL.NODEC R16 `(_Z18kernelgpuTripletb1IfEvPT_S1_S1_S1_S1_S1_PiS2_S2_S2_S2_S2_S1_S1_S2_iiiiii) ;  /* 0xffffffec10dc7950 */ /* 0x000fea0003c3ffff */
        .type           $_Z18kernelgpuTripletb1IfEvPT_S1_S1_S1_S1_S1_PiS2_S2_S2_S2_S2_S1_S1_S2_iiiiii$__internal_accurate_pow,@function
        .size           $_Z18kernelgpuTripletb1IfEvPT_S1_S1_S1_S1_S1_PiS2_S2_S2_S2_S2_S1_S1_S2_iiiiii$__internal_accurate_pow,(.L_x_110 - $_Z18kernelgpuTripletb1IfEvPT_S1_S1_S1_S1_S1_PiS2_S2_S2_S2_S2_S1_S1_S2_iiiiii$__internal_accurate_pow)
$_Z18kernelgpuTripletb1IfEvPT_S1_S1_S1_S1_S1_PiS2_S2_S2_S2_S2_S1_S1_S2_iiiiii$__internal_accurate_pow:
[----:B------:R-:W-:Y:S01]  /*1090*/  DADD R12, -RZ, |R10| ;  /* 0x00000000ff0c7229 */ /* 0x000fe2000000050a */
[----:B------:R-:W-:Y:S01]  /*10a0*/  MOV R26, RZ ;  /* 0x000000ff001a7202 */ /* 0x000fe20000000f00 */
[----:B------:R-:W-:Y:S01]  /*10b0*/  IMAD.MOV.U32 R24, RZ, RZ, 0x41ad3b5a ;  /* 0x41ad3b5aff187424 */ /* 0x000fe200078e00ff */
[----:B------:R-:W-:Y:S01]  /*10c0*/  UMOV UR4, 0x7d2cafe2 ;  /* 0x7d2cafe200047882 */ /* 0x000fe20000000000 */
[----:B------:R-:W-:Y:S01]  /*10d0*/  IMAD.MOV.U32 R25, RZ, RZ, 0x3ed0f5d2 ;  /* 0x3ed0f5d2ff197424 */ /* 0x000fe200078e00ff */
[----:B------:R-:W-:Y:S01]  /*10e0*/  UMOV UR5, 0x3eb0f5ff ;  /* 0x3eb0f5ff00057882 */ /* 0x000fe20000000000 */
[----:B------:R-:W-:Y:S01]  /*10f0*/  UMOV UR8, 0x3b39803f ;  /* 0x3b39803f00087882 */ /* 0x000fe20000000000 */
[----:B------:R-:W-:-:S03]  /*1100*/  UMOV UR9, 0x3c7abc9e ;  /* 0x3c7abc9e00097882 */ /* 0x000fc60000000000 */
[----:B------:R-:W-:Y:S01]  /*1110*/  ISETP.GT.U32.AND P0, PT, R13, 0xfffff, PT ;  /* 0x000fffff0d00780c */ /* 0x000fe20003f04070 */
[----:B------:R-:W-:-:S12]  /*1120*/  IMAD.MOV.U32 R16, RZ, RZ, R13 ;  /* 0x000000ffff107224 */ /* 0x000fd800078e000d */
[----:B------:R-:W-:-:S10]  /*1130*/  @!P0 DMUL R14, R12, 1.80143985094819840000e+16 ;  /* 0x435000000c0e8828 */ /* 0x000fd40000000000 */
[----:B------:R-:W-:Y:S01]  /*1140*/  @!P0 IMAD.MOV.U32 R16, RZ, RZ, R15 ;  /* 0x000000ffff108224 */ /* 0x000fe200078e000f */
[----:B------:R-:W-:-:S04]  /*1150*/  @!P0 MOV R12, R14 ;  /* 0x0000000e000c8202 */ /* 0x000fc80000000f00 */
[----:B------:R-:W-:Y:S01]  /*1160*/  LOP3.LUT R16, R16, 0x800fffff, RZ, 0xc0, !PT ;  /* 0x800fffff10107812 */ /* 0x000fe200078ec0ff */
[----:B------:R-:W-:Y:S01]  /*1170*/  IMAD.MOV.U32 R20, RZ, RZ, R12 ;  /* 0x000000ffff147224 */ /* 0x000fe200078e000c */
[----:B------:R-:W-:Y:S02]  /*1180*/  SHF.R.U32.HI R12, RZ, 0x14, R13 ;  /* 0x00000014ff0c7819 */ /* 0x000fe4000001160d */
[----:B------:R-:W-:Y:S02]  /*1190*/  LOP3.LUT R21, R16, 0x3ff00000, RZ, 0xfc, !PT ;  /* 0x3ff0000010157812 */ /* 0x000fe400078efcff */
[----:B------:R-:W-:Y:S02]  /*11a0*/  @!P0 LEA.HI R12, R15, 0xffffffca, RZ, 0xc ;  /* 0xffffffca0f0c8811 */ /* 0x000fe400078f60ff */
[----:B------:R-:W-:-:S03]  /*11b0*/  ISETP.GE.U32.AND P1, PT, R21, 0x3ff6a09f, PT ;  /* 0x3ff6a09f1500780c */ /* 0x000fc60003f26070 */
[----:B------:R-:W-:-:S10]  /*11c0*/  VIADD R13, R12, 0xfffffc01 ;  /* 0xfffffc010c0d7836 */ /* 0x000fd40000000000 */
[----:B------:R-:W-:Y:S02]  /*11d0*/  @P1 VIADD R17, R21, 0xfff00000 ;  /* 0xfff0000015111836 */ /* 0x000fe40000000000 */
[----:B------:R-:W-:Y:S02]  /*11e0*/  @P1 VIADD R13, R12, 0xfffffc02 ;  /* 0xfffffc020c0d1836 */ /* 0x000fe40000000000 */
[----:B------:R-:W-:-:S03]  /*11f0*/  @P1 IMAD.MOV.U32 R21, RZ, RZ, R17 ;  /* 0x000000ffff151224 */ /* 0x000fc600078e0011 */
[----:B------:R-:W-:Y:S01]  /*1200*/  LOP3.LUT R12, R13, 0x80000000, RZ, 0x3c, !PT ;  /* 0x800000000d0c7812 */ /* 0x000fe200078e3cff */
[----:B------:R-:W-:Y:S02]  /*1210*/  IMAD.MOV.U32 R13, RZ, RZ, 0x43300000 ;  /* 0x43300000ff0d7424 */ /* 0x000fe400078e00ff */
        /* <DEDUP_REMOVED lines=8> */
[-C--:B------:R-:W-:Y:S02]  /*12a0*/  DMUL R22, R16, R16.reuse ;  /* 0x0000001010167228 */ /* 0x080fe40000000000 */
[----:B------:R-:W-:Y:S02]  /*12b0*/  DADD R28, R20, -R16 ;  /* 0x00000000141c7229 */ /* 0x000fe40000000810 */
[----:B------:R-:W-:-:S04]  /*12c0*/  DMUL R32, R16, R16 ;  /* 0x0000001010207228 */ /* 0x000fc80000000000 */
[----:B------:R-:W-:Y:S01]  /*12d0*/  DFMA R18, R22, UR4, R24 ;  /* 0x0000000416127c2b */ /* 0x000fe20008000018 */
        /* <DEDUP_REMOVED lines=11> */
[----:B------:R-:W-:-:S03]  /*1390*/  DFMA R26, R16, R16, -R32 ;  /* 0x00000010101a722b */ /* 0x000fc60000000820 */
        /* <DEDUP_REMOVED lines=10> */
[----:B------:R-:W-:Y:S01]  /*1440*/  DADD R28, -R18, UR4 ;  /* 0x00000004121c7e29 */ /* 0x000fe20008000100 */
[----:B------:R-:W-:Y:S01]  /*1450*/  UMOV UR4, 0xb9e7b0 ;  /* 0x00b9e7b000047882 */ /* 0x000fe20000000000 */
[----:B------:R-:W-:-:S06]  /*1460*/  UMOV UR5, 0x3c46a4cb ;  /* 0x3c46a4cb00057882 */ /* 0x000fcc0000000000 */
[----:B------:R-:W-:Y:S02]  /*1470*/  DFMA R24, R22, R24, R28 ;  /* 0x000000181618722b */ /* 0x000fe4000000001c */
[----:B------:R-:W-:Y:S01]  /*1480*/  DMUL R22, R16, R32 ;  /* 0x0000002010167228 */ /* 0x000fe20000000000 */
[----:B------:R-:W-:Y:S01]  /*1490*/  VIADD R29, R21, 0x100000 ;  /* 0x00100000151d7836 */ /* 0x000fe20000000000 */
[----:B------:R-:W-:-:S04]  /*14a0*/  MOV R28, R20 ;  /* 0x00000014001c7202 */ /* 0x000fc80000000f00 */
[----:B------:R-:W-:Y:S01]  /*14b0*/  DADD R24, R24, -UR4 ;  /* 0x8000000418187e29 */ /* 0x000fe20008000000 */
[----:B------:R-:W-:Y:S01]  /*14c0*/  UMOV UR4, 0x80000000 ;  /* 0x8000000000047882 */ /* 0x000fe20000000000 */
[C---:B------:R-:W-:Y:S01]  /*14d0*/  DFMA R30, R16.reuse, R32, -R22 ;  /* 0x00000020101e722b */ /* 0x040fe20000000816 */
[----:B------:R-:W-:Y:S01]  /*14e0*/  UMOV UR5, 0x43300000 ;  /* 0x4330000000057882 */ /* 0x000fe20000000000 */
[----:B------:R-:W-:-:S04]  /*14f0*/  DFMA R26, R16, R28, R26 ;  /* 0x0000001c101a722b */ /* 0x000fc8000000001a */
[----:B------:R-:W-:Y:S02]  /*1500*/  DADD R28, R18, R24 ;  /* 0x00000000121c7229 */ /* 0x000fe40000000018 */
[----:B------:R-:W-:-:S06]  /*1510*/  DFMA R30, R20, R32, R30 ;  /* 0x00000020141e722b */ /* 0x000fcc000000001e */
[----:B------:R-:W-:Y:S02]  /*1520*/  DMUL R32, R28, R22 ;  /* 0x000000161c207228 */ /* 0x000fe40000000000 */
[----:B------:R-:W-:Y:S02]  /*1530*/  DFMA R26, R16, R26, R30 ;  /* 0x0000001a101a722b */ /* 0x000fe4000000001e */
[----:B------:R-:W-:-:S04]  /*1540*/  DADD R30, R18, -R28 ;  /* 0x00000000121e7229 */ /* 0x000fc8000000081c */
[----:B------:R-:W-:-:S04]  /*1550*/  DFMA R18, R28, R22, -R32 ;  /* 0x000000161c12722b */ /* 0x000fc80000000820 */
[----:B------:R-:W-:-:S04]  /*1560*/  DADD R30, R24, R30 ;  /* 0x00000000181e7229 */ /* 0x000fc8000000001e */
        /* <DEDUP_REMOVED lines=9> */
[----:B------:R-:W-:Y:S02]  /*1600*/  DADD R16, R20, R16 ;  /* 0x0000000014107229 */ /* 0x000fe40000000010 */
[----:B------:R-:W-:Y:S01]  /*1610*/  DADD R20, R12, -UR4 ;  /* 0x800000040c147e29 */ /* 0x000fe20008000000 */
[----:B------:R-:W-:Y:S01]  /*1620*/  UMOV UR4, 0xfefa39ef ;  /* 0xfefa39ef00047882 */ /* 0x000fe20000000000 */
[----:B------:R-:W-:-:S04]  /*1630*/  UMOV UR5, 0x3fe62e42 ;  /* 0x3fe62e4200057882 */ /* 0x000fc80000000000 */
[----:B------:R-:W-:-:S08]  /*1640*/  DADD R14, R18, R16 ;  /* 0x00000000120e7229 */ /* 0x000fd00000000010 */
[--C-:B------:R-:W-:Y:S02]  /*1650*/  DFMA R12, R20, UR4, R14.reuse ;  /* 0x00000004140c7c2b */ /* 0x100fe4000800000e */
[----:B------:R-:W-:-:S06]  /*1660*/  DADD R18, R18, -R14 ;  /* 0x0000000012127229 */ /* 0x000fcc000000080e */
[----:B------:R-:W-:Y:S02]  /*1670*/  DFMA R22, R20, -UR4, R12 ;  /* 0x8000000414167c2b */ /* 0x000fe4000800000c */
[----:B------:R-:W-:-:S06]  /*1680*/  DADD R18, R16, R18 ;  /* 0x0000000010127229 */ /* 0x000fcc0000000012 */
        /* <DEDUP_REMOVED lines=59> */
[----:B------:R-:W-:-:S04]  /*1a40*/  @!P1 LEA.HI R12, R16, R16, RZ, 0x1 ;  /* 0x00000010100c9211 */ /* 0x000fc800078f08ff */
[----:B------:R-:W-:Y:S02]  /*1a50*/  @!P1 SHF.R.S32.HI R15, RZ, 0x1, R12 ;  /* 0x00000001ff0f9819 */ /* 0x000fe4000001140c */
[----:B------:R-:W-:-:S03]  /*1a60*/  FSEL R12, R22, RZ, P0 ;  /* 0x000000ff160c7208 */ /* 0x000fc60000000000 */
[----:B------:R-:W-:Y:S02]  /*1a70*/  @!P1 IMAD.IADD R14, R16, 0x1, -R15 ;  /* 0x00000001100e9824 */ /* 0x000fe400078e0a0f */
[----:B------:R-:W-:-:S03]  /*1a80*/  @!P1 IMAD R21, R15, 0x100000, R21 ;  /* 0x001000000f159824 */ /* 0x000fc600078e0215 */
[----:B------:R-:W-:Y:S02]  /*1a90*/  @!P1 LEA R15, R14, 0x3ff00000, 0x14 ;  /* 0x3ff000000e0f9811 */ /* 0x000fe400078ea0ff */
[----:B------:R-:W-:-:S06]  /*1aa0*/  @!P1 MOV R14, RZ ;  /* 0x000000ff000e9202 */ /* 0x000fcc0000000f00 */
[----:B------:R-:W-:-:S11]  /*1ab0*/  @!P1 DMUL R12, R20, R14 ;  /* 0x0000000e140c9228 */ /* 0x000fd60000000000 */
.L_x_51:
[----:B------:R-:W-:Y:S02]  /*1ac0*/  DFMA R18, R18, R12, R12 ;  /* 0x0000000c1212722b */ /* 0x000fe4000000000c */
[----:B------:R-:W-:-:S08]  /*1ad0*/  DSETP.NEU.AND P0, PT, |R12|, +INF , PT ;  /* 0x7ff000000c00742a */ /* 0x000fd00003f0d200 */
[----:B------:R-:W-:Y:S01]  /*1ae0*/  FSEL R14, R12, R18, !P0 ;  /* 0x000000120c0e7208 */ /* 0x000fe20004000000 */
[----:B------:R-:W-:Y:S01]  /*1af0*/  IMAD.MOV.U32 R12, RZ, RZ, R0 ;  /* 0x000000ffff0c7224 */ /* 0x000fe200078e0000 */
[----:B------:R-:W-:Y:S01]  /*1b00*/  FSEL R18, R13, R19, !P0 ;  /* 0x000000130d127208 */ /* 0x000fe20004000000 */
[----:B------:R-:W-:-:S04]  /*1b10*/  IMAD.MOV.U32 R13, RZ, RZ, 0x0 ;  /* 0x00000000ff0d7424 */ /* 0x000fc800078e00ff */
[----:B------:R-:W-:Y:S05]  /*1b20*/  RET.REL.NODEC R12 `(_Z18kernelgpuTripletb1IfEvPT_S1_S1_S1_S1_S1_PiS2_S2_S2_S2_S2_S1_S1_S2_iiiiii) ;  /* 0xffffffe40c347950 */ /* 0x000fea0003c3ffff */
.L_x_52:
        /* <DEDUP_REMOVED lines=13> */
.L_x_110:


//--------------------- .text._Z18kernelgpuTripletb2IdEvPT_S1_S1_S1_S1_S1_PiS2_S2_S2_S2_S2_S1_S1_S2_iiiiii --------------------------
	.section	.text._Z18kernelgpuTripletb2IdEvPT_S1_S1_S1_S1_S1_PiS2_S2_S2_S2_S2_S1_S1_S2_iiiiii,"ax",@progbits
	.align	128
        .global         _Z18kernelgpuTripletb2IdEvPT_S1_S1_S1_S1_S1_PiS2_S2_S2_S2_S2_S1_S1_S2_iiiiii
        .type           _Z18kernelgpuTripletb2IdEvPT_S1_S1_S1_S1_S1_PiS2_S2_S2_S2_S2_S1_S1_S2_iiiiii,@function
        .size           _Z18kernelgpuTripletb2IdEvPT_S1_S1_S1_S1_S1_PiS2_S2_S2_S2_S2_S1_S1_S2_iiiiii,(.L_x_113 - _Z18kernelgpuTripletb2IdEvPT_S1_S1_S1_S1_S1_PiS2_S2_S2_S2_S2_S1_S1_S2_iiiiii)
        .other          _Z18kernelgpuTripletb2IdEvPT_S1_S1_S1_S1_S1_PiS2_S2_S2_S2_S2_S1_S1_S2_iiiiii,@"STO_CUDA_ENTRY STV_DEFAULT"
_Z18kernelgpuTripletb2IdEvPT_S1_S1_S1_S1_S1_PiS2_S2_S2_S2_S2_S1_S1_S2_iiiiii:
.text._Z18kernelgpuTripletb2IdEvPT_S1_S1_S1_S1_S1_PiS2_S2_S2_S2_S2_S1_S1_S2_iiiiii:
        /* <DEDUP_REMOVED lines=12> */
.L_x_69:
[----:B------:R-:W0:Y:S01]  /*00c0*/  LDC.64 R12, c[0x0][0x388] ;  /* 0x0000e200ff0c7b82 */ /* 0x000e220000000a00 */
[----:B------:R-:W-:-:S07]  /*00d0*/  IMAD R5, R2, 0x3, RZ ;  /* 0x0000000302057824 */ /* 0x000fce00078e02ff */
[----:B------:R-:W3:Y:S01]  /*00e0*/  LDC.64 R18, c[0x0][0x390] ;  /* 0x0000e400ff127b82 */ /* 0x000ee20000000a00 */
[----:B0-----:R-:W-:-:S05]  /*00f0*/  IMAD.WIDE R12, R5, 0x8, R12 ;  /* 0x00000008050c7825 */ /* 0x001fca00078e020c */
[----:B-1----:R-:W4:Y:S04]  /*0100*/  LDG.E.64 R20, desc[UR6][R12.64+0x8] ;  /* 0x000008060c147981 */ /* 0x002f28000c1e1b00 */
[----:B------:R-:W2:Y:S01]  /*0110*/  LDG.E.64 R16, desc[UR6][R12.64] ;  /* 0x000000060c107981 */ /* 0x000ea2000c1e1b00 */
[----:B---3--:R-:W-:-:S03]  /*0120*/  IMAD.WIDE R18, R5, 0x8, R18 ;  /* 0x0000000805127825 */ /* 0x008fc600078e0212 */
[----:B------:R-:W3:Y:S04]  /*0130*/  LDG.E.64 R22, desc[UR6][R12.64+0x10] ;  /* 0x000010060c167981 */ /* 0x000ee8000c1e1b00 */
[----:B------:R-:W3:Y:S04]  /*0140*/  LDG.E.64 R30, desc[UR6][R18.64] ;  /* 0x00000006121e7981 */ /* 0x000ee8000c1e1b00 */
[----:B------:R-:W3:Y:S04]  /*0150*/  LDG.E.64 R26, desc[UR6][R18.64+0x8] ;  /* 0x00000806121a7981 */ /* 0x000ee8000c1e1b00 */
[----:B------:R-:W3:Y:S01]  /*0160*/  LDG.E.64 R24, desc[UR6][R18.64+0x10] ;  /* 0x0000100612187981 */ /* 0x000ee2000c1e1b00 */
[----:B------:R-:W0:Y:S03]  /*0170*/  LDC.64 R28, c[0x0][0x3e0] ;  /* 0x0000f800ff1c7b82 */ /* 0x000e260000000a00 */
[----:B0-----:R-:W5:Y:S04]  /*0180*/  LDG.E.64 R4, desc[UR6][R28.64] ;  /* 0x000000061c047981 */ /* 0x001f68000c1e1b00 */
[----:B------:R-:W5:Y:S04]  /*0190*/  LDG.E.64 R6, desc[UR6][R28.64+0x8] ;  /* 0x000008061c067981 */ /* 0x000f68000c1e1b00 */
[----:B------:R-:W5:Y:S04]  /*01a0*/  LDG.E.64 R8, desc[UR6][R28.64+0x10] ;  /* 0x000010061c087981 */ /* 0x000f68000c1e1b00 */
[----:B------:R0:W5:Y:S01]  /*01b0*/  LDG.E.64 R32, desc[UR6][R28.64+0x18] ;  /* 0x000018061c207981 */ /* 0x000162000c1e1b00 */
[----:B------:R-:W-:Y:S01]  /*01c0*/  BSSY.RECONVERGENT B0, `(.L_x_53) ;  /* 0x000002b000007945 */ /* 0x000fe20003800200 */
[----:B----4-:R-:W-:-:S08]  /*01d0*/  DMUL R10, R20, R20 ;  /* 0x00000014140a7228 */ /* 0x010fd00000000000 */
[----:B--2---:R-:W-:Y:S02]  /*01e0*/  DFMA R14, R16, R16, R10 ;  /* 0x00000010100e722b */ /* 0x004fe4000000000a */
[----:B---3--:R-:W-:-:S06]  /*01f0*/  DMUL R10, R30, R30 ;  /* 0x0000001e1e0a7228 */ /* 0x008fcc0000000000 */
[----:B------:R-:W-:Y:S02]  /*0200*/  DFMA R12, R22, R22, R14 ;  /* 0x00000016160c722b */ /* 0x000fe4000000000e */
[----:B------:R-:W-:-:S06]  /*0210*/  DMUL R14, R26, R26 ;  /* 0x0000001a1a0e7228 */ /* 0x000fcc0000000000 */
[----:B------:R-:W-:Y:S02]  /*0220*/  DADD R34, R10, R12 ;  /* 0x000000000a227229 */ /* 0x000fe4000000000c */
[----:B------:R-:W-:Y:S02]  /*0230*/  DMUL R16, R16, R30 ;  /* 0x0000001e10107228 */ /* 0x000fe40000000000 */
[----:B------:R-:W-:-:S04]  /*0240*/  DMUL R18, R24, R24 ;  /* 0x0000001818127228 */ /* 0x000fc80000000000 */
[----:B------:R-:W-:Y:S02]  /*0250*/  DADD R34, R14, R34 ;  /* 0x000000000e227229 */ /* 0x000fe40000000022 */
[----:B------:R-:W-:Y:S02]  /*0260*/  DADD R30, R16, R16 ;  /* 0x00000000101e7229 */ /* 0x000fe40000000010 */
[----:B------:R-:W-:-:S04]  /*0270*/  DMUL R20, R20, R26 ;  /* 0x0000001a14147228 */ /* 0x000fc80000000000 */
[----:B------:R-:W-:Y:S02]  /*0280*/  DADD R34, R18, R34 ;  /* 0x0000000012227229 */ /* 0x000fe40000000022 */
[----:B------:R-:W-:Y:S02]  /*0290*/  DMUL R22, R22, R24 ;  /* 0x0000001816167228 */ /* 0x000fe40000000000 */
[----:B------:R-:W-:-:S04]  /*02a0*/  DADD R26, R20, R20 ;  /* 0x00000000141a7229 */ /* 0x000fc80000000014 */
[----:B------:R-:W-:Y:S02]  /*02b0*/  DADD R30, R34, -R30 ;  /* 0x00000000221e7229 */ /* 0x000fe4000000081e */
[----:B0-----:R-:W-:-:S06]  /*02c0*/  DADD R28, R22, R22 ;  /* 0x00000000161c7229 */ /* 0x001fcc0000000016 */
[----:B------:R-:W-:-:S08]  /*02d0*/  DADD R26, R30, -R26 ;  /* 0x000000001e1a7229 */ /* 0x000fd0000000081a */
[----:B------:R-:W-:-:S06]  /*02e0*/  DADD R28, R26, -R28 ;  /* 0x000000001a1c7229 */ /* 0x000fcc000000081c */
[----:B------:R-:W0:Y:S04]  /*02f0*/  MUFU.RSQ64H R27, R29 ;  /* 0x0000001d001b7308 */ /* 0x000e280000001c00 */
[----:B------:R-:W-:Y:S02]  /*0300*/  VIADD R26, R29, 0xfcb00000 ;  /* 0xfcb000001d1a7836 */ /* 0x000fe40000000000 */
[----:B------:R-:W-:-:S04]  /*0310*/  IMAD.MOV.U32 R30, RZ, RZ, 0x0 ;  /* 0x00000000ff1e7424 */ /* 0x000fc800078e00ff */
[----:B0-----:R-:W-:Y:S01]  /*0320*/  DMUL R24, R26, R26 ;  /* 0x0000001a1a187228 */ /* 0x001fe20000000000 */
[----:B------:R-:W-:-:S07]  /*0330*/  IMAD.MOV.U32 R31, RZ, RZ, 0x3fd80000 ;  /* 0x3fd80000ff1f7424 */ /* 0x000fce00078e00ff */
[----:B------:R-:W-:-:S08]  /*0340*/  DFMA R24, R28, -R24, 1 ;  /* 0x3ff000001c18742b */ /* 0x000fd00000000818 */
[----:B------:R-:W-:Y:S02]  /*0350*/  DFMA R30, R24, R30, 0.5 ;  /* 0x3fe00000181e742b */ /* 0x000fe4000000001e */
[----:B------:R-:W-:-:S08]  /*0360*/  DMUL R24, R26, R24 ;  /* 0x000000181a187228 */ /* 0x000fd00000000000 */
[----:B------:R-:W-:Y:S01]  /*0370*/  DFMA R38, R30, R24, R26 ;  /* 0x000000181e26722b */ /* 0x000fe2000000001a */
[----:B------:R-:W-:-:S07]  /*0380*/  ISETP.GE.U32.AND P0, PT, R26, 0x7ca00000, PT ;  /* 0x7ca000001a00780c */ /* 0x000fce0003f06070 */
[----:B------:R-:W-:Y:S02]  /*0390*/  DMUL R34, R28, R38 ;  /* 0x000000261c227228 */ /* 0x000fe40000000000 */
[----:B------:R-:W-:Y:S02]  /*03a0*/  VIADD R31, R39, 0xfff00000 ;  /* 0xfff00000271f7836 */ /* 0x000fe40000000000 */
[----:B------:R-:W-:-:S04]  /*03b0*/  IMAD.MOV.U32 R30, RZ, RZ, R38 ;  /* 0x000000ffff1e7224 */ /* 0x000fc800078e0026 */
[----:B------:R-:W-:-:S08]  /*03c0*/  DFMA R24, R34, -R34, R28 ;  /* 0x800000222218722b */ /* 0x000fd0000000001c */
[----:B------:R-:W-:Y:S01]  /*03d0*/  DFMA R36, R24, R30, R34 ;  /* 0x0000001e1824722b */ /* 0x000fe20000000022 */
[----:B------:R-:W-:Y:S10]  /*03e0*/  @!P0 BRA `(.L_x_54) ;  /* 0x0000000000208947 */ /* 0x000ff40003800000 */
[----:B------:R-:W-:Y:S01]  /*03f0*/  MOV R27, R29 ;  /* 0x0000001d001b7202 */ /* 0x000fe20000000f00 */
[----:B------:R-:W-:Y:S01]  /*0400*/  IMAD.MOV.U32 R0, RZ, RZ, R34 ;  /* 0x000000ffff007224 */ /* 0x000fe200078e0022 */
[----:B------:R-:W-:Y:S01]  /*0410*/  MOV R34, 0x450 ;  /* 0x0000045000227802 */ /* 0x000fe20000000f00 */
[----:B------:R-:W-:Y:S02]  /*0420*/  IMAD.MOV.U32 R30, RZ, RZ, R38 ;  /* 0x000000ffff1e7224 */ /* 0x000fe400078e0026 */
[----:B------:R-:W-:-:S07]  /*0430*/  IMAD.MOV.U32 R29, RZ, RZ, R35 ;  /* 0x000000ffff1d7224 */ /* 0x000fce00078e0023 */
[----:B-----5:R-:W-:Y:S05]  /*0440*/  CALL.REL.NOINC `($__internal_6_$__cuda_sm20_dsqrt_rn_f64_mediumpath_v1) ;  /* 0x0000000c00fc7944 */ /* 0x020fea0003c00000 */
[----:B------:R-:W-:Y:S02]  /*0450*/  IMAD.MOV.U32 R36, RZ, RZ, R28 ;  /* 0x000000ffff247224 */ /* 0x000fe400078e001c */
[----:B------:R-:W-:-:S07]  /*0460*/  IMAD.MOV.U32 R37, RZ, RZ, R29 ;  /* 0x000000ffff257224 */ /* 0x000fce00078e001d */
.L_x_54:
[----:B------:R-:W-:Y:S05]  /*0470*/  BSYNC.RECONVERGENT B0 ;  /* 0x0000000000007941 */ /* 0x000fea0003800200 */
.L_x_53:
[----:B-----5:R-:W-:Y:S01]  /*0480*/  DADD R24, R32, -R36 ;  /* 0x0000000020187229 */ /* 0x020fe20000000824 */
[----:B------:R-:W-:Y:S01]  /*0490*/  BSSY.RECONVERGENT B0, `(.L_x_55) ;  /* 0x0000004000007945 */ /* 0x000fe20003800200 */
[----:B------:R-:W-:-:S06]  /*04a0*/  MOV R0, 0x4d0 ;  /* 0x000004d000007802 */ /* 0x000fcc0000000f00 */
[----:B------:R-:W-:-:S11]  /*04b0*/  DADD R36, -RZ, |R24| ;  /* 0x00000000ff247229 */ /* 0x000fd60000000518 */
[----:B------:R-:W-:Y:S05]  /*04c0*/  CALL.REL.NOINC `($_Z18kernelgpuTripletb2IdEvPT_S1_S1_S1_S1_S1_PiS2_S2_S2_S2_S2_S1_S1_S2_iiiiii$__internal_accurate_pow) ;  /* 0x0000001000887944 */ /* 0x000fea0003c00000 */
[----:B------:R-:W-:Y:S05]  /*04d0*/  BSYNC.RECONVERGENT B0 ;  /* 0x0000000000007941 */ /* 0x000fea0003800200 */
.L_x_55:
[----:B------:R-:W0:Y:S01]  /*04e0*/  MUFU.RSQ64H R27, R13 ;  /* 0x0000000d001b7308 */ /* 0x000e220000001c00 */
[----:B------:R-:W-:Y:S01]  /*04f0*/  VIADD R26, R13, 0xfcb00000 ;  /* 0xfcb000000d1a7836 */ /* 0x000fe20000000000 */
[----:B------:R-:W-:Y:S01]  /*0500*/  MOV R35, 0x3fd80000 ;  /* 0x3fd8000000237802 */ /* 0x000fe20000000f00 */
[----:B------:R-:W-:Y:S01]  /*0510*/  IMAD.MOV.U32 R34, RZ, RZ, 0x0 ;  /* 0x00000000ff227424 */ /* 0x000fe200078e00ff */
[C---:B------:R-:W-:Y:S01]  /*0520*/  DSETP.NEU.AND P1, PT, R24.reuse, RZ, PT ;  /* 0x000000ff1800722a */ /* 0x040fe20003f2d000 */
[----:B------:R-:W-:Y:S01]  /*0530*/  BSSY.RECONVERGENT B0, `(.L_x_56) ;  /* 0x0000015000007945 */ /* 0x000fe20003800200 */
[----:B------:R-:W-:Y:S02]  /*0540*/  DSETP.NEU.AND P0, PT, R24, 1, PT ;  /* 0x3ff000001800742a */ /* 0x000fe40003f0d000 */
[----:B0-----:R-:W-:-:S08]  /*0550*/  DMUL R30, R26, R26 ;  /* 0x0000001a1a1e7228 */ /* 0x001fd00000000000 */
[----:B------:R-:W-:Y:S02]  /*0560*/  DFMA R32, R12, -R30, 1 ;  /* 0x3ff000000c20742b */ /* 0x000fe4000000081e */
[----:B------:R-:W-:-:S06]  /*0570*/  DADD R30, R24, 2 ;  /* 0x40000000181e7429 */ /* 0x000fcc0000000000 */
[----:B------:R-:W-:Y:S02]  /*0580*/  DFMA R34, R32, R34, 0.5 ;  /* 0x3fe000002022742b */ /* 0x000fe40000000022 */
[----:B------:R-:W-:Y:S02]  /*0590*/  DMUL R32, R26, R32 ;  /* 0x000000201a207228 */ /* 0x000fe40000000000 */
[----:B------:R-:W-:-:S04]  /*05a0*/  LOP3.LUT R0, R31, 0x7ff00000, RZ, 0xc0, !PT ;  /* 0x7ff000001f007812 */ /* 0x000fc800078ec0ff */
[----:B------:R-:W-:Y:S02]  /*05b0*/  ISETP.NE.AND P2, PT, R0, 0x7ff00000, PT ;  /* 0x7ff000000000780c */ /* 0x000fe40003f45270 */
[----:B------:R-:W-:Y:S02]  /*05c0*/  DFMA R30, R34, R32, R26 ;  /* 0x00000020221e722b */ /* 0x000fe4000000001a */
[----:B------:R-:W-:Y:S01]  /*05d0*/  DADD R32, R16, R20 ;  /* 0x0000000010207229 */ /* 0x000fe20000000014 */
[----:B------:R-:W-:Y:S02]  /*05e0*/  FSEL R20, R29, RZ, P1 ;  /* 0x000000ff1d147208 */ /* 0x000fe40000800000 */
[----:B------:R-:W-:-:S03]  /*05f0*/  FSEL R21, R28, RZ, P1 ;  /* 0x000000ff1c157208 */ /* 0x000fc60000800000 */
[----:B------:R-:W-:-:S03]  /*0600*/  DMUL R16, R12, R30 ;  /* 0x0000001e0c107228 */ /* 0x000fc60000000000 */
[----:B------:R-:W-:Y:S08]  /*0610*/  @P2 BRA `(.L_x_57) ;  /* 0x0000000000182947 */ /* 0x000ff00003800000 */
[----:B------:R-:W-:-:S14]  /*0620*/  DSETP.NAN.AND P1, PT, R24, R24, PT ;  /* 0x000000181800722a */ /* 0x000fdc0003f28000 */
[----:B------:R-:W-:Y:S01]  /*0630*/  @P1 DADD R20, R24, 2 ;  /* 0x4000000018141429 */ /* 0x000fe20000000000 */
[----:B------:R-:W-:Y:S10]  /*0640*/  @P1 BRA `(.L_x_57) ;  /* 0x00000000000c1947 */ /* 0x000ff40003800000 */
[----:B------:R-:W-:-:S14]  /*0650*/  DSETP.NEU.AND P1, PT, |R24|, +INF , PT ;  /* 0x7ff000001800742a */ /* 0x000fdc0003f2d200 */
[----:B------:R-:W-:Y:S02]  /*0660*/  @!P1 IMAD.MOV.U32 R20, RZ, RZ, 0x0 ;  /* 0x00000000ff149424 */ /* 0x000fe400078e00ff */
[----:B------:R-:W-:-:S07]  /*0670*/  @!P1 IMAD.MOV.U32 R21, RZ, RZ, 0x7ff00000 ;  /* 0x7ff00000ff159424 */ /* 0x000fce00078e00ff */
.L_x_57:
[----:B------:R-:W-:Y:S05]  /*0680*/  BSYNC.RECONVERGENT B0 ;  /* 0x0000000000007941 */ /* 0x000fea0003800200 */
.L_x_56:
[----:B------:R-:W-:Y:S01]  /*0690*/  FSEL R28, R20, RZ, P0 ;  /* 0x000000ff141c7208 */ /* 0x000fe20000000000 */
[----:B------:R-:W-:Y:S01]  /*06a0*/  DFMA R24, R16, -R16, R12 ;  /* 0x800000101018722b */ /* 0x000fe2000000000c */
[----:B------:R-:W-:Y:S01]  /*06b0*/  FSEL R29, R21, 1.875, P0 ;  /* 0x3ff00000151d7808 */ /* 0x000fe20000000000 */
[----:B------:R-:W-:Y:S01]  /*06c0*/  VIADD R21, R31, 0xfff00000 ;  /* 0xfff000001f157836 */ /* 0x000fe20000000000 */
[----:B------:R-:W-:Y:S01]  /*06d0*/  ISETP.GE.U32.AND P0, PT, R26, 0x7ca00000, PT ;  /* 0x7ca000001a00780c */ /* 0x000fe20003f06070 */
[----:B------:R-:W-:Y:S01]  /*06e0*/  IMAD.MOV.U32 R20, RZ, RZ, R30 ;  /* 0x000000ffff147224 */ /* 0x000fe200078e001e */
[----:B------:R-:W-:Y:S01]  /*06f0*/  BSSY.RECONVERGENT B0, `(.L_x_58) ;  /* 0x000000c000007945 */ /* 0x000fe20003800200 */
[----:B------:R-:W-:Y:S02]  /*0700*/  DADD R22, R22, R32 ;  /* 0x0000000016167229 */ /* 0x000fe40000000020 */
[----:B------:R-:W-:Y:S02]  /*0710*/  DMUL R8, R8, R28 ;  /* 0x0000001c08087228 */ /* 0x000fe40000000000 */
[----:B------:R-:W-:-:S06]  /*0720*/  DFMA R28, R24, R20, R16 ;  /* 0x00000014181c722b */ /* 0x000fcc0000000010 */
[----:B------:R-:W-:Y:S05]  /*0730*/  @!P0 BRA `(.L_x_59) ;  /* 0x00000000001c8947 */ /* 0x000fea0003800000 */
[----:B------:R-:W-:Y:S01]  /*0740*/  IMAD.MOV.U32 R28, RZ, RZ, R12 ;  /* 0x000000ffff1c7224 */ /* 0x000fe200078e000c */
[----:B------:R-:W-:Y:S01]  /*0750*/  MOV R0, R16 ;  /* 0x0000001000007202 */ /* 0x000fe20000000f00 */
[----:B------:R-:W-:Y:S01]  /*0760*/  IMAD.MOV.U32 R27, RZ, RZ, R13 ;  /* 0x000000ffff1b7224 */ /* 0x000fe200078e000d */
[----:B------:R-:W-:Y:S01]  /*0770*/  MOV R34, 0x7b0 ;  /* 0x000007b000227802 */ /* 0x000fe20000000f00 */
[----:B------:R-:W-:Y:S02]  /*0780*/  IMAD.MOV.U32 R29, RZ, RZ, R17 ;  /* 0x000000ffff1d7224 */ /* 0x000fe400078e0011 */
[----:B------:R-:W-:-:S07]  /*0790*/  IMAD.MOV.U32 R31, RZ, RZ, R21 ;  /* 0x000000ffff1f7224 */ /* 0x000fce00078e0015 */
[----:B------:R-:W-:Y:S05]  /*07a0*/  CALL.REL.NOINC `($__internal_6_$__cuda_sm20_dsqrt_rn_f64_mediumpath_v1) ;  /* 0x0000000c00247944 */ /* 0x000fea0003c00000 */
.L_x_59:
[----:B------:R-:W-:Y:S05]  /*07b0*/  BSYNC.RECONVERGENT B0 ;  /* 0x0000000000007941 */ /* 0x000fea0003800200 */
.L_x_58:
[----:B------:R-:W0:Y:S01]  /*07c0*/  MUFU.RCP64H R13, R29 ;  /* 0x0000001d000d7308 */ /* 0x000e220000001800 */
[----:B------:R-:W-:Y:S01]  /*07d0*/  IMAD.MOV.U32 R12, RZ, RZ, 0x1 ;  /* 0x00000001ff0c7424 */ /* 0x000fe200078e00ff */
[----:B------:R-:W-:Y:S01]  /*07e0*/  FSETP.GEU.AND P1, PT, |R23|, 6.5827683646048100446e-37, PT ;  /* 0x036000001700780b */ /* 0x000fe20003f2e200 */
[----:B------:R-:W-:Y:S04]  /*07f0*/  BSSY.RECONVERGENT B0, `(.L_x_60) ;  /* 0x0000014000007945 */ /* 0x000fe80003800200 */
[----:B0-----:R-:W-:-:S08]  /*0800*/  DFMA R16, R12, -R28, 1 ;  /* 0x3ff000000c10742b */ /* 0x001fd0000000081c */
[----:B------:R-:W-:-:S08]  /*0810*/  DFMA R16, R16, R16, R16 ;  /* 0x000000101010722b */ /* 0x000fd00000000010 */
[----:B------:R-:W-:-:S08]  /*0820*/  DFMA R16, R12, R16, R12 ;  /* 0x000000100c10722b */ /* 0x000fd0000000000c */
[----:B------:R-:W-:-:S08]  /*0830*/  DFMA R12, R16, -R28, 1 ;  /* 0x3ff00000100c742b */ /* 0x000fd0000000081c */
[----:B------:R-:W-:-:S08]  /*0840*/  DFMA R12, R16, R12, R16 ;  /* 0x0000000c100c722b */ /* 0x000fd00000000010 */
[----:B------:R-:W-:-:S08]  /*0850*/  DMUL R16, R22, R12 ;  /* 0x0000000c16107228 */ /* 0x000fd00000000000 */
[----:B------:R-:W-:-:S08]  /*0860*/  DFMA R20, R16, -R28, R22 ;  /* 0x8000001c1014722b */ /* 0x000fd00000000016 */
[----:B------:R-:W-:-:S10]  /*0870*/  DFMA R12, R12, R20, R16 ;  /* 0x000000140c0c722b */ /* 0x000fd40000000010 */
[----:B------:R-:W-:-:S05]  /*0880*/  FFMA R0, RZ, R29, R13 ;  /* 0x0000001dff007223 */ /* 0x000fca000000000d */
[----:B------:R-:W-:-:S13]  /*0890*/  FSETP.GT.AND P0, PT, |R0|, 1.469367938527859385e-39, PT ;  /* 0x001000000000780b */ /* 0x000fda0003f04200 */
[----:B------:R-:W-:Y:S05]  /*08a0*/  @P0 BRA P1, `(.L_x_61) ;  /* 0x0000000000200947 */ /* 0x000fea0000800000 */
[----:B------:R-:W-:Y:S01]  /*08b0*/  IMAD.MOV.U32 R20, RZ, RZ, R22 ;  /* 0x000000ffff147224 */ /* 0x000fe200078e0016 */
[----:B------:R-:W-:Y:S01]  /*08c0*/  MOV R17, R29 ;  /* 0x0000001d00117202 */ /* 0x000fe20000000f00 */
[----:B------:R-:W-:Y:S01]  /*08d0*/  IMAD.MOV.U32 R21, RZ, RZ, R23 ;  /* 0x000000ffff157224 */ /* 0x000fe200078e0017 */
[----:B------:R-:W-:Y:S01]  /*08e0*/  MOV R0, 0x910 ;  /* 0x0000091000007802 */ /* 0x000fe20000000f00 */
[----:B------:R-:W-:-:S07]  /*08f0*/  IMAD.MOV.U32 R16, RZ, RZ, R28 ;  /* 0x000000ffff107224 */ /* 0x000fce00078e001c */
[----:B------:R-:W-:Y:S05]  /*0900*/  CALL.REL.NOINC `($__internal_5_$__cuda_sm20_div_rn_f64_full) ;  /* 0x0000000400607944 */ /* 0x000fea0003c00000 */
[----:B------:R-:W-:Y:S02]  /*0910*/  IMAD.MOV.U32 R12, RZ, RZ, R24 ;  /* 0x000000ffff0c7224 */ /* 0x000fe400078e0018 */
[----:B------:R-:W-:-:S07]  /*0920*/  IMAD.MOV.U32 R13, RZ, RZ, R25 ;  /* 0x000000ffff0d7224 */ /* 0x000fce00078e0019 */
.L_x_61:
[----:B------:R-:W-:Y:S05]  /*0930*/  BSYNC.RECONVERGENT B0 ;  /* 0x0000000000007941 */ /* 0x000fea0003800200 */
.L_x_60:
[----:B------:R-:W-:Y:S01]  /*0940*/  DADD R10, R10, R14 ;  /* 0x000000000a0a7229 */ /* 0x000fe2000000000e */
[----:B------:R-:W-:Y:S01]  /*0950*/  IMAD.MOV.U32 R16, RZ, RZ, 0x0 ;  /* 0x00000000ff107424 */ /* 0x000fe200078e00ff */
[----:B------:R-:W-:Y:S01]  /*0960*/  BSSY.RECONVERGENT B0, `(.L_x_62) ;  /* 0x000001a000007945 */ /* 0x000fe20003800200 */
[----:B------:R-:W-:-:S05]  /*0970*/  IMAD.MOV.U32 R17, RZ, RZ, 0x3fd80000 ;  /* 0x3fd80000ff117424 */ /* 0x000fca00078e00ff */
[----:B------:R-:W-:-:S06]  /*0980*/  DADD R26, R18, R10 ;  /* 0x00000000121a7229 */ /* 0x000fcc000000000a */
        /* <DEDUP_REMOVED lines=13> */
[----:B------:R-:W-:Y:S10]  /*0a60*/  @!P0 BRA `(.L_x_63) ;  /* 0x0000000000248947 */ /* 0x000ff40003800000 */
[----:B------:R-:W-:Y:S01]  /*0a70*/  IMAD.MOV.U32 R28, RZ, RZ, R26 ;  /* 0x000000ffff1c7224 */ /* 0x000fe200078e001a */
[----:B------:R-:W-:Y:S01]  /*0a80*/  MOV R34, 0xae0 ;  /* 0x00000ae000227802 */ /* 0x000fe20000000f00 */
[----:B------:R-:W-:Y:S02]  /*0a90*/  IMAD.MOV.U32 R0, RZ, RZ, R18 ;  /* 0x000000ffff007224 */ /* 0x000fe400078e0012 */
[----:B------:R-:W-:Y:S02]  /*0aa0*/  IMAD.MOV.U32 R29, RZ, RZ, R19 ;  /* 0x000000ffff1d7224 */ /* 0x000fe400078e0013 */
[----:B------:R-:W-:Y:S02]  /*0ab0*/  IMAD.MOV.U32 R26, RZ, RZ, R10 ;  /* 0x000000ffff1a7224 */ /* 0x000fe400078e000a */
[----:B------:R-:W-:-:S07]  /*0ac0*/  IMAD.MOV.U32 R31, RZ, RZ, R17 ;  /* 0x000000ffff1f7224 */ /* 0x000fce00078e0011 */
[----:B------:R-:W-:Y:S05]  /*0ad0*/  CALL.REL.NOINC `($__internal_6_$__cuda_sm20_dsqrt_rn_f64_mediumpath_v1) ;  /* 0x0000000800587944 */ /* 0x000fea0003c00000 */
[----:B------:R-:W-:Y:S01]  /*0ae0*/  IMAD.MOV.U32 R14, RZ, RZ, R28 ;  /* 0x000000ffff0e7224 */ /* 0x000fe200078e001c */
[----:B------:R-:W-:-:S07]  /*0af0*/  MOV R15, R29 ;  /* 0x0000001d000f7202 */ /* 0x000fce0000000f00 */
.L_x_63:
[----:B------:R-:W-:Y:S05]  /*0b00*/  BSYNC.RECONVERGENT B0 ;  /* 0x0000000000007941 */ /* 0x000fea0003800200 */
.L_x_62:
        /* <DEDUP_REMOVED lines=16> */
[----:B------:R-:W-:Y:S01]  /*0c10*/  MOV R0, 0xc60 ;  /* 0x00000c6000007802 */ /* 0x000fe20000000f00 */
[----:B------:R-:W-:Y:S02]  /*0c20*/  IMAD.MOV.U32 R21, RZ, RZ, R13 ;  /* 0x000000ffff157224 */ /* 0x000fe400078e000d */
[----:B------:R-:W-:Y:S02]  /*0c30*/  IMAD.MOV.U32 R16, RZ, RZ, R14 ;  /* 0x000000ffff107224 */ /* 0x000fe400078e000e */
[----:B------:R-:W-:-:S07]  /*0c40*/  IMAD.MOV.U32 R17, RZ, RZ, R15 ;  /* 0x000000ffff117224 */ /* 0x000fce00078e000f */
[----:B------:R-:W-:Y:S05]  /*0c50*/  CALL.REL.NOINC `($__internal_5_$__cuda_sm20_div_rn_f64_full) ;  /* 0x00000000008c7944 */ /* 0x000fea0003c00000 */
[----:B------:R-:W-:Y:S01]  /*0c60*/  IMAD.MOV.U32 R10, RZ, RZ, R24 ;  /* 0x000000ffff0a7224 */ /* 0x000fe200078e0018 */
[----:B------:R-:W-:-:S07]  /*0c70*/  MOV R11, R25 ;  /* 0x00000019000b7202 */ /* 0x000fce0000000f00 */
.L_x_65:
[----:B------:R-:W-:Y:S05]  /*0c80*/  BSYNC.RECONVERGENT B0 ;  /* 0x0000000000007941 */ /* 0x000fea0003800200 */
.L_x_64:
[----:B------:R-:W-:Y:S01]  /*0c90*/  DADD R6, R6, -R10 ;  /* 0x0000000006067229 */ /* 0x000fe2000000080a */
[----:B------:R-:W-:Y:S01]  /*0ca0*/  BSSY.RECONVERGENT B0, `(.L_x_66) ;  /* 0x0000004000007945 */ /* 0x000fe20003800200 */
[----:B------:R-:W-:-:S06]  /*0cb0*/  MOV R0, 0xce0 ;  /* 0x00000ce000007802 */ /* 0x000fcc0000000f00 */
[----:B------:R-:W-:-:S11]  /*0cc0*/  DADD R36, -RZ, |R6| ;  /* 0x00000000ff247229 */ /* 0x000fd60000000506 */
[----:B------:R-:W-:Y:S05]  /*0cd0*/  CALL.REL.NOINC `($_Z18kernelgpuTripletb2IdEvPT_S1_S1_S1_S1_S1_PiS2_S2_S2_S2_S2_S1_S1_S2_iiiiii$__internal_accurate_pow) ;  /* 0x0000000800847944 */ /* 0x000fea0003c00000 */
[----:B------:R-:W-:Y:S05]  /*0ce0*/  BSYNC.RECONVERGENT B0 ;  /* 0x0000000000007941 */ /* 0x000fea0003800200 */
.L_x_66:
        /* <DEDUP_REMOVED lines=14> */
.L_x_68:
[----:B------:R-:W-:Y:S05]  /*0dd0*/  BSYNC.RECONVERGENT B0 ;  /* 0x0000000000007941 */ /* 0x000fea0003800200 */
.L_x_67:
[----:B------:R-:W0:Y:S01]  /*0de0*/  LDC.64 R12, c[0x0][0x380] ;  /* 0x0000e000ff0c7b82 */ /* 0x000e220000000a00 */
[----:B------:R-:W-:-:S06]  /*0df0*/  DSETP.NEU.AND P0, PT, R6, 1, PT ;  /* 0x3ff000000600742a */ /* 0x000fcc0003f0d000 */
[----:B------:R-:W-:Y:S02]  /*0e00*/  FSEL R6, R10, RZ, P0 ;  /* 0x000000ff0a067208 */ /* 0x000fe40000000000 */
[----:B------:R-:W-:-:S06]  /*0e10*/  FSEL R7, R11, 1.875, P0 ;  /* 0x3ff000000b077808 */ /* 0x000fcc0000000000 */
[----:B------:R-:W-:Y:S01]  /*0e20*/  DFMA R4, R4, R6, R8 ;  /* 0x000000060404722b */ /* 0x000fe20000000008 */
[----:B0-----:R-:W-:-:S04]  /*0e30*/  IMAD.WIDE R6, R2, 0x8, R12 ;  /* 0x0000000802067825 */ /* 0x001fc800078e020c */
[----:B------:R-:W-:Y:S02]  /*0e40*/  IMAD.IADD R2, R3, 0x1, R2 ;  /* 0x0000000103027824 */ /* 0x000fe400078e0202 */
[----:B------:R0:W-:Y:S03]  /*0e50*/  STG.E.64 desc[UR6][R6.64], R4 ;  /* 0x0000000406007986 */ /* 0x0001e6000c101b06 */
[----:B------:R-:W-:-:S13]  /*0e60*/  ISETP.GE.AND P0, PT, R2, UR10, PT ;  /* 0x0000000a02007c0c */ /* 0x000fda000bf06270 */
[----:B0-----:R-:W-:Y:S05]  /*0e70*/  @!P0 BRA `(.L_x_69) ;  /* 0xfffffff000908947 */ /* 0x001fea000383ffff */
[----:B------:R-:W-:Y:S05]  /*0e80*/  EXIT ;  /* 0x000000000000794d */ /* 0x000fea0003800000 */
        .weak           $__internal_5_$__cuda_sm20_div_rn_f64_full
        .type           $__internal_5_$__cuda_sm20_div_rn_f64_full,@function
        .size           $__internal_5_$__cuda_sm20_div_rn_f64_full,($__internal_6_$__cuda_sm20_dsqrt_rn_f64_mediumpath_v1 - $__internal_5_$__cuda_sm20_div_rn_f64_full)
$__internal_5_$__cuda_sm20_div_rn_f64_full:
[C---:B------:R-:W-:Y:S01]  /*0e90*/  FSETP.GEU.AND P0, PT, |R17|.reuse, 1.469367938527859385e-39, PT ;  /* 0x001000001100780b */ /* 0x040fe20003f0e200 */
[----:B------:R-:W-:Y:S01]  /*0ea0*/  IMAD.MOV.U32 R22, RZ, RZ, 0x1 ;  /* 0x00000001ff167424 */ /* 0x000fe200078e00ff */
[----:B------:R-:W-:Y:S01]  /*0eb0*/  LOP3.LUT R12, R17, 0x800fffff, RZ, 0xc0, !PT ;  /* 0x800fffff110c7812 */ /* 0x000fe200078ec0ff */
[----:B------:R-:W-:Y:S01]  /*0ec0*/  BSSY.RECONVERGENT B1, `(.L_x_70) ;  /* 0x0000054000017945 */ /* 0x000fe20003800200 */
[C---:B------:R-:W-:Y:S02]  /*0ed0*/  FSETP.GEU.AND P2, PT, |R21|.reuse, 1.469367938527859385e-39, PT ;  /* 0x001000001500780b */ /* 0x040fe40003f4e200 */
[----:B------:R-:W-:Y:S01]  /*0ee0*/  LOP3.LUT R13, R12, 0x3ff00000, RZ, 0xfc, !PT ;  /* 0x3ff000000c0d7812 */ /* 0x000fe200078efcff */
[----:B------:R-:W-:Y:S01]  /*0ef0*/  IMAD.MOV.U32 R12, RZ, RZ, R16 ;  /* 0x000000ffff0c7224 */ /* 0x000fe200078e0010 */
[----:B------:R-:W-:Y:S02]  /*0f00*/  LOP3.LUT R24, R21, 0x7ff00000, RZ, 0xc0, !PT ;  /* 0x7ff0000015187812 */ /* 0x000fe400078ec0ff */
[----:B------:R-:W-:-:S03]  /*0f10*/  LOP3.LUT R32, R17, 0x7ff00000, RZ, 0xc0, !PT ;  /* 0x7ff0000011207812 */ /* 0x000fc600078ec0ff */
[----:B------:R-:W-:Y:S01]  /*0f20*/  @!P0 DMUL R12, R16, 8.98846567431157953865e+307 ;  /* 0x7fe00000100c8828 */ /* 0x000fe20000000000 */
[C---:B------:R-:W-:Y:S01]  /*0f30*/  ISETP.GE.U32.AND P1, PT, R24.reuse, R32, PT ;  /* 0x000000201800720c */ /* 0x040fe20003f26070 */
[----:B------:R-:W-:Y:S02]  /*0f40*/  IMAD.MOV.U32 R33, RZ, RZ, R24 ;  /* 0x000000ffff217224 */ /* 0x000fe400078e0018 */
[----:B------:R-:W-:Y:S02]  /*0f50*/  @!P2 LOP3.LUT R25, R17, 0x7ff00000, RZ, 0xc0, !PT ;  /* 0x7ff000001119a812 */ /* 0x000fe400078ec0ff */
[----:B------:R-:W0:Y:S02]  /*0f60*/  MUFU.RCP64H R23, R13 ;  /* 0x0000000d00177308 */ /* 0x000e240000001800 */
[----:B------:R-:W-:Y:S02]  /*0f70*/  @!P2 ISETP.GE.U32.AND P3, PT, R24, R25, PT ;  /* 0x000000191800a20c */ /* 0x000fe40003f66070 */
[----:B------:R-:W-:-:S02]  /*0f80*/  MOV R25, 0x1ca00000 ;  /* 0x1ca0000000197802 */ /* 0x000fc40000000f00 */
[----:B------:R-:W-:-:S05]  /*0f90*/  @!P0 LOP3.LUT R32, R13, 0x7ff00000, RZ, 0xc0, !PT ;  /* 0x7ff000000d208812 */ /* 0x000fca00078ec0ff */
[----:B------:R-:W-:Y:S01]  /*0fa0*/  VIADD R35, R32, 0xffffffff ;  /* 0xffffffff20237836 */ /* 0x000fe20000000000 */
[----:B0-----:R-:W-:-:S08]  /*0fb0*/  DFMA R26, R22, -R12, 1 ;  /* 0x3ff00000161a742b */ /* 0x001fd0000000080c */
[----:B------:R-:W-:-:S08]  /*0fc0*/  DFMA R26, R26, R26, R26 ;  /* 0x0000001a1a1a722b */ /* 0x000fd0000000001a */
[----:B------:R-:W-:Y:S01]  /*0fd0*/  DFMA R28, R22, R26, R22 ;  /* 0x0000001a161c722b */ /* 0x000fe20000000016 */
[C---:B------:R-:W-:Y:S01]  /*0fe0*/  @!P2 SEL R27, R25.reuse, 0x63400000, !P3 ;  /* 0x63400000191ba807 */ /* 0x040fe20005800000 */
[----:B------:R-:W-:Y:S01]  /*0ff0*/  IMAD.MOV.U32 R22, RZ, RZ, R20 ;  /* 0x000000ffff167224 */ /* 0x000fe200078e0014 */
[----:B------:R-:W-:Y:S01]  /*1000*/  SEL R23, R25, 0x63400000, !P1 ;  /* 0x6340000019177807 */ /* 0x000fe20004800000 */
[----:B------:R-:W-:Y:S01]  /*1010*/  @!P2 IMAD.MOV.U32 R26, RZ, RZ, RZ ;  /* 0x000000ffff1aa224 */ /* 0x000fe200078e00ff */
[--C-:B------:R-:W-:Y:S02]  /*1020*/  @!P2 LOP3.LUT R27, R27, 0x80000000, R21.reuse, 0xf8, !PT ;  /* 0x800000001b1ba812 */ /* 0x100fe400078ef815 */
[----:B------:R-:W-:Y:S01]  /*1030*/  LOP3.LUT R23, R23, 0x800fffff, R21, 0xf8, !PT ;  /* 0x800fffff17177812 */ /* 0x000fe200078ef815 */
[----:B------:R-:W-:Y:S01]  /*1040*/  DFMA R30, R28, -R12, 1 ;  /* 0x3ff000001c1e742b */ /* 0x000fe2000000080c */
[----:B------:R-:W-:-:S06]  /*1050*/  @!P2 LOP3.LUT R27, R27, 0x100000, RZ, 0xfc, !PT ;  /* 0x001000001b1ba812 */ /* 0x000fcc00078efcff */
[----:B------:R-:W-:Y:S02]  /*1060*/  @!P2 DFMA R22, R22, 2, -R26 ;  /* 0x400000001616a82b */ /* 0x000fe4000000081a */
[----:B------:R-:W-:-:S08]  /*1070*/  DFMA R26, R28, R30, R28 ;  /* 0x0000001e1c1a722b */ /* 0x000fd0000000001c */
[----:B------:R-:W-:Y:S01]  /*1080*/  @!P2 LOP3.LUT R33, R23, 0x7ff00000, RZ, 0xc0, !PT ;  /* 0x7ff000001721a812 */ /* 0x000fe200078ec0ff */
[----:B------:R-:W-:-:S04]  /*1090*/  DMUL R28, R26, R22 ;  /* 0x000000161a1c7228 */ /* 0x000fc80000000000 */
[----:B------:R-:W-:-:S04]  /*10a0*/  VIADD R34, R33, 0xffffffff ;  /* 0xffffffff21227836 */ /* 0x000fc80000000000 */
[----:B------:R-:W-:Y:S01]  /*10b0*/  DFMA R30, R28, -R12, R22 ;  /* 0x8000000c1c1e722b */ /* 0x000fe20000000016 */
[----:B------:R-:W-:-:S04]  /*10c0*/  ISETP.GT.U32.AND P0, PT, R34, 0x7feffffe, PT ;  /* 0x7feffffe2200780c */ /* 0x000fc80003f04070 */
[----:B------:R-:W-:-:S03]  /*10d0*/  ISETP.GT.U32.OR P0, PT, R35, 0x7feffffe, P0 ;  /* 0x7feffffe2300780c */ /* 0x000fc60000704470 */
[----:B------:R-:W-:-:S10]  /*10e0*/  DFMA R26, R26, R30, R28 ;  /* 0x0000001e1a1a722b */ /* 0x000fd4000000001c */
[----:B------:R-:W-:Y:S05]  /*10f0*/  @P0 BRA `(.L_x_71) ;  /* 0x00000000006c0947 */ /* 0x000fea0003800000 */
[----:B------:R-:W-:-:S04]  /*1100*/  LOP3.LUT R21, R17, 0x7ff00000, RZ, 0xc0, !PT ;  /* 0x7ff0000011157812 */ /* 0x000fc800078ec0ff */
[CC--:B------:R-:W-:Y:S02]  /*1110*/  VIADDMNMX R20, R24.reuse, -R21.reuse, 0xb9600000, !PT ;  /* 0xb960000018147446 */ /* 0x0c0fe40007800915 */
[----:B------:R-:W-:Y:S02]  /*1120*/  ISETP.GE.U32.AND P0, PT, R24, R21, PT ;  /* 0x000000151800720c */ /* 0x000fe40003f06070 */
[----:B------:R-:W-:Y:S02]  /*1130*/  VIMNMX R20, PT, PT, R20, 0x46a00000, PT ;  /* 0x46a0000014147848 */ /* 0x000fe40003fe0100 */
[----:B------:R-:W-:-:S04]  /*1140*/  SEL R25, R25, 0x63400000, !P0 ;  /* 0x6340000019197807 */ /* 0x000fc80004000000 */
[----:B------:R-:W-:Y:S01]  /*1150*/  IADD3 R28, PT, PT, -R25, R20, RZ ;  /* 0x00000014191c7210 */ /* 0x000fe20007ffe1ff */
[----:B------:R-:W-:-:S04]  /*1160*/  IMAD.MOV.U32 R20, RZ, RZ, RZ ;  /* 0x000000ffff147224 */ /* 0x000fc800078e00ff */
[----:B------:R-:W-:-:S06]  /*1170*/  VIADD R21, R28, 0x7fe00000 ;  /* 0x7fe000001c157836 */ /* 0x000fcc0000000000 */
        /* <DEDUP_REMOVED lines=19> */
.L_x_71:
[----:B------:R-:W-:-:S14]  /*12b0*/  DSETP.NAN.AND P0, PT, R20, R20, PT ;  /* 0x000000141400722a */ /* 0x000fdc0003f08000 */
[----:B------:R-:W-:Y:S05]  /*12c0*/  @P0 BRA `(.L_x_73) ;  /* 0x0000000000440947 */ /* 0x000fea0003800000 */
[----:B------:R-:W-:-:S14]  /*12d0*/  DSETP.NAN.AND P0, PT, R16, R16, PT ;  /* 0x000000101000722a */ /* 0x000fdc0003f08000 */
[----:B------:R-:W-:Y:S05]  /*12e0*/  @P0 BRA `(.L_x_74) ;  /* 0x0000000000300947 */ /* 0x000fea0003800000 */
[----:B------:R-:W-:Y:S01]  /*12f0*/  ISETP.NE.AND P0, PT, R33, R32, PT ;  /* 0x000000202100720c */ /* 0x000fe20003f05270 */
[----:B------:R-:W-:Y:S01]  /*1300*/  IMAD.MOV.U32 R25, RZ, RZ, -0x80000 ;  /* 0xfff80000ff197424 */ /* 0x000fe200078e00ff */
[----:B------:R-:W-:-:S11]  /*1310*/  MOV R24, 0x0 ;  /* 0x0000000000187802 */ /* 0x000fd60000000f00 */
[----:B------:R-:W-:Y:S05]  /*1320*/  @!P0 BRA `(.L_x_72) ;  /* 0x0000000000348947 */ /* 0x000fea0003800000 */
[----:B------:R-:W-:Y:S02]  /*1330*/  ISETP.NE.AND P0, PT, R33, 0x7ff00000, PT ;  /* 0x7ff000002100780c */ /* 0x000fe40003f05270 */
[----:B------:R-:W-:Y:S02]  /*1340*/  LOP3.LUT R25, R21, 0x80000000, R17, 0x48, !PT ;  /* 0x8000000015197812 */ /* 0x000fe400078e4811 */
[----:B------:R-:W-:-:S13]  /*1350*/  ISETP.EQ.OR P0, PT, R32, RZ, !P0 ;  /* 0x000000ff2000720c */ /* 0x000fda0004702670 */
[----:B------:R-:W-:Y:S01]  /*1360*/  @P0 LOP3.LUT R12, R25, 0x7ff00000, RZ, 0xfc, !PT ;  /* 0x7ff00000190c0812 */ /* 0x000fe200078efcff */
[----:B------:R-:W-:Y:S02]  /*1370*/  @!P0 IMAD.MOV.U32 R24, RZ, RZ, RZ ;  /* 0x000000ffff188224 */ /* 0x000fe400078e00ff */
[----:B------:R-:W-:Y:S02]  /*1380*/  @P0 IMAD.MOV.U32 R24, RZ, RZ, RZ ;  /* 0x000000ffff180224 */ /* 0x000fe400078e00ff */
[----:B------:R-:W-:Y:S01]  /*1390*/  @P0 IMAD.MOV.U32 R25, RZ, RZ, R12 ;  /* 0x000000ffff190224 */ /* 0x000fe200078e000c */
[----:B------:R-:W-:Y:S06]  /*13a0*/  BRA `(.L_x_72) ;  /* 0x0000000000147947 */ /* 0x000fec0003800000 */
.L_x_74:
[----:B------:R-:W-:Y:S01]  /*13b0*/  LOP3.LUT R25, R17, 0x80000, RZ, 0xfc, !PT ;  /* 0x0008000011197812 */ /* 0x000fe200078efcff */
[----:B------:R-:W-:Y:S01]  /*13c0*/  IMAD.MOV.U32 R24, RZ, RZ, R16 ;  /* 0x000000ffff187224 */ /* 0x000fe200078e0010 */
[----:B------:R-:W-:Y:S06]  /*13d0*/  BRA `(.L_x_72) ;  /* 0x0000000000087947 */ /* 0x000fec0003800000 */
.L_x_73:
[----:B------:R-:W-:Y:S02]  /*13e0*/  LOP3.LUT R25, R21, 0x80000, RZ, 0xfc, !PT ;  /* 0x0008000015197812 */ /* 0x000fe400078efcff */
[----:B------:R-:W-:-:S07]  /*13f0*/  MOV R24, R20 ;  /* 0x0000001400187202 */ /* 0x000fce0000000f00 */
.L_x_72:
[----:B------:R-:W-:Y:S05]  /*1400*/  BSYNC.RECONVERGENT B1 ;  /* 0x0000000000017941 */ /* 0x000fea0003800200 */
.L_x_70:
[----:B------:R-:W-:Y:S02]  /*1410*/  IMAD.MOV.U32 R12, RZ, RZ, R0 ;  /* 0x000000ffff0c7224 */ /* 0x000fe400078e0000 */
[----:B------:R-:W-:-:S04]  /*1420*/  IMAD.MOV.U32 R13, RZ, RZ, 0x0 ;  /* 0x00000000ff0d7424 */ /* 0x000fc800078e00ff */
[----:B------:R-:W-:Y:S05]  /*1430*/  RET.REL.NODEC R12 `(_Z18kernelgpuTripletb2IdEvPT_S1_S1_S1_S1_S1_PiS2_S2_S2_S2_S2_S1_S1_S2_iiiiii) ;  /* 0xffffffe80cf07950 */ /* 0x000fea0003c3ffff */
        .weak           $__internal_6_$__cuda_sm20_dsqrt_rn_f64_mediumpath_v1
        .type           $__internal_6_$__cuda_sm20_dsqrt_rn_f64_mediumpath_v1,@function
        .size           $__internal_6_$__cuda_sm20_dsqrt_rn_f64_mediumpath_v1,($_Z18kernelgpuTripletb2IdEvPT_S1_S1_S1_S1_S1_PiS2_S2_S2_S2_S2_S1_S1_S2_iiiiii$__internal_accurate_pow - $__internal_6_$__cuda_sm20_dsqrt_rn_f64_mediumpath_v1)
$__internal_6_$__cuda_sm20_dsqrt_rn_f64_mediumpath_v1:
[----:B------:R-:W-:Y:S01]  /*1440*/  ISETP.GE.U32.AND P0, PT, R26, -0x3400000, PT ;  /* 0xfcc000001a00780c */ /* 0x000fe20003f06070 */
[----:B------:R-:W-:Y:S01]  /*1450*/  BSSY.RECONVERGENT B1, `(.L_x_75) ;  /* 0x0000025000017945 */ /* 0x000fe20003800200 */
[----:B------:R-:W-:Y:S02]  /*1460*/  IMAD.MOV.U32 R26, RZ, RZ, R28 ;  /* 0x000000ffff1a7224 */ /* 0x000fe400078e001c */
[----:B------:R-:W-:-:S09]  /*1470*/  IMAD.MOV.U32 R28, RZ, RZ, R0 ;  /* 0x000000ffff1c7224 */ /* 0x000fd200078e0000 */
        /* <DEDUP_REMOVED lines=9> */
.L_x_76:
[----:B------:R-:W-:-:S14]  /*1510*/  DSETP.NE.AND P0, PT, R26, RZ, PT ;  /* 0x000000ff1a00722a */ /* 0x000fdc0003f05000 */
[----:B------:R-:W-:Y:S05]  /*1520*/  @!P0 BRA `(.L_x_78) ;  /* 0x0000000000588947 */ /* 0x000fea0003800000 */
[----:B------:R-:W-:-:S13]  /*1530*/  ISETP.GE.AND P0, PT, R27, RZ, PT ;  /* 0x000000ff1b00720c */ /* 0x000fda0003f06270 */
[----:B------:R-:W-:Y:S01]  /*1540*/  @!P0 MOV R24, 0x0 ;  /* 0x0000000000188802 */ /* 0x000fe20000000f00 */
[----:B------:R-:W-:Y:S01]  /*1550*/  @!P0 IMAD.MOV.U32 R25, RZ, RZ, -0x80000 ;  /* 0xfff80000ff198424 */ /* 0x000fe200078e00ff */
[----:B------:R-:W-:Y:S06]  /*1560*/  @!P0 BRA `(.L_x_77) ;  /* 0x00000000004c8947 */ /* 0x000fec0003800000 */
[----:B------:R-:W-:-:S13]  /*1570*/  ISETP.GT.AND P0, PT, R27, 0x7fefffff, PT ;  /* 0x7fefffff1b00780c */ /* 0x000fda0003f04270 */
[----:B------:R-:W-:Y:S05]  /*1580*/  @P0 BRA `(.L_x_78) ;  /* 0x0000000000400947 */ /* 0x000fea0003800000 */
[----:B------:R-:W-:Y:S01]  /*1590*/  DMUL R26, R26, 8.11296384146066816958e+31 ;  /* 0x469000001a1a7828 */ /* 0x000fe20000000000 */
[----:B------:R-:W-:Y:S02]  /*15a0*/  IMAD.MOV.U32 R24, RZ, RZ, RZ ;  /* 0x000000ffff187224 */ /* 0x000fe400078e00ff */
[----:B------:R-:W-:Y:S02]  /*15b0*/  IMAD.MOV.U32 R30, RZ, RZ, 0x0 ;  /* 0x00000000ff1e7424 */ /* 0x000fe400078e00ff */
[----:B------:R-:W-:Y:S01]  /*15c0*/  IMAD.MOV.U32 R31, RZ, RZ, 0x3fd80000 ;  /* 0x3fd80000ff1f7424 */ /* 0x000fe200078e00ff */
        /* <DEDUP_REMOVED lines=12> */
.L_x_78:
[----:B------:R-:W-:-:S11]  /*1690*/  DADD R24, R26, R26 ;  /* 0x000000001a187229 */ /* 0x000fd6000000001a */
.L_x_77:
[----:B------:R-:W-:Y:S05]  /*16a0*/  BSYNC.RECONVERGENT B1 ;  /* 0x0000000000017941 */ /* 0x000fea0003800200 */
.L_x_75:
[----:B------:R-:W-:Y:S02]  /*16b0*/  IMAD.MOV.U32 R35, RZ, RZ, 0x0 ;  /* 0x00000000ff237424 */ /* 0x000fe400078e00ff */
[----:B------:R-:W-:Y:S02]  /*16c0*/  IMAD.MOV.U32 R28, RZ, RZ, R24 ;  /* 0x000000ffff1c7224 */ /* 0x000fe400078e0018 */
[----:B------:R-:W-:Y:S01]  /*16d0*/  IMAD.MOV.U32 R29, RZ, RZ, R25 ;  /* 0x000000ffff1d7224 */ /* 0x000fe200078e0019 */
[----:B------:R-:W-:Y:S06]  /*16e0*/  RET.REL.NODEC R34 `(_Z18kernelgpuTripletb2IdEvPT_S1_S1_S1_S1_S1_PiS2_S2_S2_S2_S2_S1_S1_S2_iiiiii) ;  /* 0xffffffe822447950 */ /* 0x000fec0003c3ffff */
        .type           $_Z18kernelgpuTripletb2IdEvPT_S1_S1_S1_S1_S1_PiS2_S2_S2_S2_S2_S1_S1_S2_iiiiii$__internal_accurate_pow,@function
        .size           $_Z18kernelgpuTripletb2IdEvPT_S1_S1_S1_S1_S1_PiS2_S2_S2_S2_S2_S1_S1_S2_iiiiii$__internal_accurate_pow,(.L_x_113 - $_Z18kernelgpuTripletb2IdEvPT_S1_S1_S1_S1_S1_PiS2_S2_S2_S2_S2_S1_S1_S2_iiiiii$__internal_accurate_pow)
$_Z18kernelgpuTripletb2IdEvPT_S1_S1_S1_S1_S1_PiS2_S2_S2_S2_S2_S1_S1_S2_iiiiii$__internal_accurate_pow:
[----:B------:R-:W-:Y:S01]  /*16f0*/  ISETP.GT.U32.AND P0, PT, R37, 0xfffff, PT ;  /* 0x000fffff2500780c */ /* 0x000fe20003f04070 */
[----:B------:R-:W-:Y:S01]  /*1700*/  IMAD.MOV.U32 R26, RZ, RZ, R37 ;  /* 0x000000ffff1a7224 */ /* 0x000fe200078e0025 */
[----:B------:R-:W-:Y:S01]  /*1710*/  MOV R32, R36 ;  /* 0x0000002400207202 */ /* 0x000fe20000000f00 */
[----:B------:R-:W-:Y:S01]  /*1720*/  UMOV UR4, 0x7d2cafe2 ;  /* 0x7d2cafe200047882 */ /* 0x000fe20000000000 */
[----:B------:R-:W-:Y:S01]  /*1730*/  UMOV UR5, 0x3eb0f5ff ;  /* 0x3eb0f5ff00057882 */ /* 0x000fe20000000000 */
[----:B------:R-:W-:Y:S01]  /*1740*/  UMOV UR8, 0x3b39803f ;  /* 0x3b39803f00087882 */ /* 0x000fe20000000000 */
[----:B------:R-:W-:-:S07]  /*1750*/  UMOV UR9, 0x3c7abc9e ;  /* 0x3c7abc9e00097882 */ /* 0x000fce0000000000 */
[----:B------:R-:W-:-:S10]  /*1760*/  @!P0 DMUL R38, R36, 1.80143985094819840000e+16 ;  /* 0x4350000024268828 */ /* 0x000fd40000000000 */
[----:B------:R-:W-:Y:S02]  /*1770*/  @!P0 IMAD.MOV.U32 R26, RZ, RZ, R39 ;  /* 0x000000ffff1a8224 */ /* 0x000fe400078e0027 */
[----:B------:R-:W-:-:S03]  /*1780*/  @!P0 IMAD.MOV.U32 R32, RZ, RZ, R38 ;  /* 0x000000ffff208224 */ /* 0x000fc600078e0026 */
[----:B------:R-:W-:-:S04]  /*1790*/  LOP3.LUT R26, R26, 0x800fffff, RZ, 0xc0, !PT ;  /* 0x800fffff1a1a7812 */ /* 0x000fc800078ec0ff */
[----:B------:R-:W-:Y:S01]  /*17a0*/  LOP3.LUT R33, R26, 0x3ff00000, RZ, 0xfc, !PT ;  /* 0x3ff000001a217812 */ /* 0x000fe200078efcff */
[----:B------:R-:W-:-:S03]  /*17b0*/  IMAD.MOV.U32 R26, RZ, RZ, RZ ;  /* 0x000000ffff1a7224 */ /* 0x000fc600078e00ff */
[----:B------:R-:W-:-:S13]  /*17c0*/  ISETP.GE.U32.AND P1, PT, R33, 0x3ff6a09f, PT ;  /* 0x3ff6a09f2100780c */ /* 0x000fda0003f26070 */
[----:B------:R-:W-:-:S04]  /*17d0*/  @P1 VIADD R27, R33, 0xfff00000 ;  /* 0xfff00000211b1836 */ /* 0x000fc80000000000 */
[----:B------:R-:W-:-:S06]  /*17e0*/  @P1 IMAD.MOV.U32 R33, RZ, RZ, R27 ;  /* 0x000000ffff211224 */ /* 0x000fcc00078e001b */
[C---:B------:R-:W-:Y:S02]  /*17f0*/  DADD R34, R32.reuse, 1 ;  /* 0x3ff0000020227429 */ /* 0x040fe40000000000 */
[----:B------:R-:W-:-:S04]  /*1800*/  DADD R32, R32, -1 ;  /* 0xbff0000020207429 */ /* 0x000fc80000000000 */
[----:B------:R-:W0:Y:S02]  /*1810*/  MUFU.RCP64H R27, R35 ;  /* 0x00000023001b7308 */ /* 0x000e240000001800 */
[----:B0-----:R-:W-:-:S08]  /*1820*/  DFMA R28, -R34, R26, 1 ;  /* 0x3ff00000221c742b */ /* 0x001fd0000000011a */
[----:B------:R-:W-:-:S08]  /*1830*/  DFMA R28, R28, R28, R28 ;  /* 0x0000001c1c1c722b */ /* 0x000fd0000000001c */
[----:B------:R-:W-:Y:S01]  /*1840*/  DFMA R26, R26, R28, R26 ;  /* 0x0000001c1a1a722b */ /* 0x000fe2000000001a */
[----:B------:R-:W-:Y:S01]  /*1850*/  IMAD.MOV.U32 R28, RZ, RZ, 0x41ad3b5a ;  /* 0x41ad3b5aff1c7424 */ /* 0x000fe200078e00ff */
[----:B------:R-:W-:-:S06]  /*1860*/  MOV R29, 0x3ed0f5d2 ;  /* 0x3ed0f5d2001d7802 */ /* 0x000fcc0000000f00 */
        /* <DEDUP_REMOVED lines=26> */
[----:B------:R-:W-:-:S03]  /*1a10*/  IMAD.MOV.U32 R38, RZ, RZ, R28 ;  /* 0x000000ffff267224 */ /* 0x000fc600078e001c */
[----:B------:R-:W-:-:S08]  /*1a20*/  DFMA R32, R42, R40, UR4 ;  /* 0x000000042a207e2b */ /* 0x000fd00008000028 */
[----:B------:R-:W-:Y:S01]  /*1a30*/  DADD R34, -R32, UR4 ;  /* 0x0000000420227e29 */ /* 0x000fe20008000100 */
[----:B------:R-:W-:Y:S01]  /*1a40*/  UMOV UR4, 0xb9e7b0 ;  /* 0x00b9e7b000047882 */ /* 0x000fe20000000000 */
[----:B------:R-:W-:-:S06]  /*1a50*/  UMOV UR5, 0x3c46a4cb ;  /* 0x3c46a4cb00057882 */ /* 0x000fcc0000000000 */
[----:B------:R-:W-:Y:S01]  /*1a60*/  DFMA R34, R42, R40, R34 ;  /* 0x000000282a22722b */ /* 0x000fe20000000022 */
[----:B------:R-:W-:Y:S01]  /*1a70*/  SHF.R.U32.HI R42, RZ, 0x14, R37 ;  /* 0x00000014ff2a7819 */ /* 0x000fe20000011625 */
[C---:B------:R-:W-:Y:S01]  /*1a80*/  DFMA R36, R30.reuse, R30, -R26 ;  /* 0x0000001e1e24722b */ /* 0x040fe2000000081a */
[----:B------:R-:W-:Y:S01]  /*1a90*/  @!P0 LEA.HI R42, R39, 0xffffffca, RZ, 0xc ;  /* 0xffffffca272a8811 */ /* 0x000fe200078f60ff */
[----:B------:R-:W-:Y:S01]  /*1aa0*/  VIADD R39, R29, 0x100000 ;  /* 0x001000001d277836 */ /* 0x000fe20000000000 */
[----:B------:R-:W-:-:S05]  /*1ab0*/  DMUL R40, R30, R26 ;  /* 0x0000001a1e287228 */ /* 0x000fca0000000000 */
        /* <DEDUP_REMOVED lines=19> */
[----:B------:R-:W-:Y:S01]  /*1bf0*/  DADD R30, R26, R30 ;  /* 0x000000001a1e7229 */ /* 0x000fe2000000001e */
[C---:B------:R-:W-:Y:S02]  /*1c00*/  VIADD R26, R42.reuse, 0xfffffc01 ;  /* 0xfffffc012a1a7836 */ /* 0x040fe40000000000 */
[----:B------:R-:W-:-:S05]  /*1c10*/  @P1 VIADD R26, R42, 0xfffffc02 ;  /* 0xfffffc022a1a1836 */ /* 0x000fca0000000000 */
        /* <DEDUP_REMOVED lines=64> */
[----:B------:R-:W-:Y:S02]  /*2020*/  IMAD R33, R26, 0x100000, R31 ;  /* 0x001000001a217824 */ /* 0x000fe400078e021f */
        /* <DEDUP_REMOVED lines=8> */
[----:B------:R-:W-:-:S04]  /*20b0*/  @!P1 SHF.R.S32.HI R27, RZ, 0x1, R27 ;  /* 0x00000001ff1b9819 */ /* 0x000fc8000001141b */
[----:B------:R-:W-:Y:S01]  /*20c0*/  @!P1 IADD3 R26, PT, PT, R26, -R27, RZ ;  /* 0x8000001b1a1a9210 */ /* 0x000fe20007ffe0ff */
[----:B------:R-:W-:-:S03]  /*20d0*/  @!P1 IMAD R31, R27, 0x100000, R31 ;  /* 0x001000001b1f9824 */ /* 0x000fc600078e021f */
[----:B------:R-:W-:Y:S01]  /*20e0*/  @!P1 LEA R27, R26, 0x3ff00000, 0x14 ;  /* 0x3ff000001a1b9811 */ /* 0x000fe200078ea0ff */
[----:B------:R-:W-:-:S06]  /*20f0*/  @!P1 IMAD.MOV.U32 R26, RZ, RZ, RZ ;  /* 0x000000ffff1a9224 */ /* 0x000fcc00078e00ff */
[----:B------:R-:W-:-:S11]  /*2100*/  @!P1 DMUL R32, R30, R26 ;  /* 0x0000001a1e209228 */ /* 0x000fd60000000000 */
.L_x_79:
[----:B------:R-:W-:Y:S01]  /*2110*/  DFMA R34, R34, R32, R32 ;  /* 0x000000202222722b */ /* 0x000fe20000000020 */
[----:B------:R-:W-:Y:S01]  /*2120*/  IMAD.MOV.U32 R26, RZ, RZ, R0 ;  /* 0x000000ffff1a7224 */ /* 0x000fe200078e0000 */
[----:B------:R-:W-:Y:S01]  /*2130*/  DSETP.NEU.AND P0, PT, |R32|, +INF , PT ;  /* 0x7ff000002000742a */ /* 0x000fe20003f0d200 */
[----:B------:R-:W-:-:S07]  /*2140*/  IMAD.MOV.U32 R27, RZ, RZ, 0x0 ;  /* 0x00000000ff1b7424 */ /* 0x000fce00078e00ff */
[----:B------:R-:W-:Y:S02]  /*2150*/  FSEL R29, R32, R34, !P0 ;  /* 0x00000022201d7208 */ /* 0x000fe40004000000 */
[----:B------:R-:W-:Y:S01]  /*2160*/  FSEL R28, R33, R35, !P0 ;  /* 0x00000023211c7208 */ /* 0x000fe20004000000 */
[----:B------:R-:W-:Y:S06]  /*2170*/  RET.REL.NODEC R26 `(_Z18kernelgpuTripletb2IdEvPT_S1_S1_S1_S1_S1_PiS2_S2_S2_S2_S2_S1_S1_S2_iiiiii) ;  /* 0xffffffdc1aa07950 */ /* 0x000fec0003c3ffff */
.L_x_80:
        /* <DEDUP_REMOVED lines=16> */
.L_x_113:


//--------------------- .text._Z18kernelgpuTripletb1IdEvPT_S1_S1_S1_S1_S1_PiS2_S2_S2_S2_S2_S1_S1_S2_iiiiii --------------------------
	.section	.text._Z18kernelgpuTripletb1IdEvPT_S1_S1_S1_S1_S1_PiS2_S2_S2_S2_S2_S1_S1_S2_iiiiii,"ax",@progbits
	.align	128
        .global         _Z18kernelgpuTripletb1IdEvPT_S1_S1_S1_S1_S1_PiS2_S2_S2_S2_S2_S1_S1_S2_iiiiii
        .type           _Z18kernelgpuTripletb1IdEvPT_S1_S1_S1_S1_S1_PiS2_S2_S2_S2_S2_S1_S1_S2_iiiiii,@function
        .size           _Z18kernelgpuTripletb1IdEvPT_S1_S1_S1_S1_S1_PiS2_S2_S2_S2_S2_S1_S1_S2_iiiiii,(.L_x_116 - _Z18kernelgpuTripletb1IdEvPT_S1_S1_S1_S1_S1_PiS2_S2_S2_S2_S2_S1_S1_S2_iiiiii)
        .other          _Z18kernelgpuTripletb1IdEvPT_S1_S1_S1_S1_S1_PiS2_S2_S2_S2_S2_S1_S1_S2_iiiiii,@"STO_CUDA_ENTRY STV_DEFAULT"
_Z18kernelgpuTripletb1IdEvPT_S1_S1_S1_S1_S1_PiS2_S2_S2_S2_S2_S1_S1_S2_iiiiii:
.text._Z18kernelgpuTripletb1IdEvPT_S1_S1_S1_S1_S1_PiS2_S2_S2_S2_S2_S1_S1_S2_iiiiii:
        /* <DEDUP_REMOVED lines=15> */
.L_x_92:
[----:B------:R-:W-:-:S04]  /*00f0*/  IMAD R33, R2, 0x3, RZ ;  /* 0x0000000302217824 */ /* 0x000fc800078e02ff */
[----:B0-----:R-:W-:-:S05]  /*0100*/  IMAD.WIDE R8, R33, 0x8, R24 ;  /* 0x0000000821087825 */ /* 0x001fca00078e0218 */
[----:B--2---:R-:W2:Y:S04]  /*0110*/  LDG.E.64 R26, desc[UR6][R8.64+0x8] ;  /* 0x00000806081a7981 */ /* 0x004ea8000c1e1b00 */
[----:B------:R-:W4:Y:S04]  /*0120*/  LDG.E.64 R4, desc[UR6][R8.64] ;  /* 0x0000000608047981 */ /* 0x000f28000c1e1b00 */
[----:B------:R-:W4:Y:S01]  /*0130*/  LDG.E.64 R6, desc[UR6][R8.64+0x10] ;  /* 0x0000100608067981 */ /* 0x000f22000c1e1b00 */
[----:B---3--:R-:W-:-:S05]  /*0140*/  IMAD.WIDE R32, R33, 0x8, R22 ;  /* 0x0000000821207825 */ /* 0x008fca00078e0216 */
[----:B------:R-:W3:Y:S01]  /*0150*/  LDG.E.64 R18, desc[UR6][R32.64+0x8] ;  /* 0x0000080620127981 */ /* 0x000ee2000c1e1b00 */
[----:B------:R-:W0:Y:S03]  /*0160*/  LDC.64 R28, c[0x0][0x3e0] ;  /* 0x0000f800ff1c7b82 */ /* 0x000e260000000a00 */
[----:B------:R-:W3:Y:S04]  /*0170*/  LDG.E.64 R16, desc[UR6][R32.64] ;  /* 0x0000000620107981 */ /* 0x000ee8000c1e1b00 */
[----:B------:R1:W3:Y:S01]  /*0180*/  LDG.E.64 R14, desc[UR6][R32.64+0x10] ;  /* 0x00001006200e7981 */ /* 0x0002e2000c1e1b00 */
[----:B------:R-:W-:Y:S02]  /*0190*/  IMAD.MOV.U32 R36, RZ, RZ, 0x0 ;  /* 0x00000000ff247424 */ /* 0x000fe400078e00ff */
[----:B------:R-:W-:Y:S01]  /*01a0*/  IMAD.MOV.U32 R37, RZ, RZ, 0x3fd80000 ;  /* 0x3fd80000ff257424 */ /* 0x000fe200078e00ff */
[----:B0-----:R-:W5:Y:S04]  /*01b0*/  LDG.E.64 R12, desc[UR6][R28.64] ;  /* 0x000000061c0c7981 */ /* 0x001f68000c1e1b00 */
[----:B------:R0:W5:Y:S01]  /*01c0*/  LDG.E.64 R10, desc[UR6][R28.64+0x8] ;  /* 0x000008061c0a7981 */ /* 0x000162000c1e1b00 */
[----:B------:R-:W-:Y:S01]  /*01d0*/  BSSY.RECONVERGENT B0, `(.L_x_81) ;  /* 0x000001a000007945 */ /* 0x000fe20003800200 */
[----:B--2---:R-:W-:-:S08]  /*01e0*/  DMUL R30, R26, R26 ;  /* 0x0000001a1a1e7228 */ /* 0x004fd00000000000 */
[----:B----4-:R-:W-:Y:S02]  /*01f0*/  DFMA R30, R4, R4, R30 ;  /* 0x00000004041e722b */ /* 0x010fe4000000001e */
[----:B---3--:R-:W-:-:S06]  /*0200*/  DMUL R26, R26, R18 ;  /* 0x000000121a1a7228 */ /* 0x008fcc0000000000 */
[----:B------:R-:W-:-:S06]  /*0210*/  DFMA R30, R6, R6, R30 ;  /* 0x00000006061e722b */ /* 0x000fcc000000001e */
[----:B------:R-:W2:Y:S04]  /*0220*/  MUFU.RSQ64H R9, R31 ;  /* 0x0000001f00097308 */ /* 0x000ea80000001c00 */
[----:B------:R-:W-:-:S05]  /*0230*/  VIADD R8, R31, 0xfcb00000 ;  /* 0xfcb000001f087836 */ /* 0x000fca0000000000 */
[----:B------:R-:W-:Y:S01]  /*0240*/  ISETP.GE.U32.AND P0, PT, R8, 0x7ca00000, PT ;  /* 0x7ca000000800780c */ /* 0x000fe20003f06070 */
[----:B--2---:R-:W-:-:S08]  /*0250*/  DMUL R34, R8, R8 ;  /* 0x0000000808227228 */ /* 0x004fd00000000000 */
[----:B------:R-:W-:-:S08]  /*0260*/  DFMA R34, R30, -R34, 1 ;  /* 0x3ff000001e22742b */ /* 0x000fd00000000822 */
[----:B-1----:R-:W-:Y:S02]  /*0270*/  DFMA R32, R34, R36, 0.5 ;  /* 0x3fe000002220742b */ /* 0x002fe40000000024 */
[----:B------:R-:W-:-:S08]  /*0280*/  DMUL R34, R8, R34 ;  /* 0x0000002208227228 */ /* 0x000fd00000000000 */
[----:B------:R-:W-:Y:S02]  /*0290*/  DFMA R34, R32, R34, R8 ;  /* 0x000000222022722b */ /* 0x000fe40000000008 */
[----:B------:R-:W-:-:S06]  /*02a0*/  DFMA R32, R4, R16, R26 ;  /* 0x000000100420722b */ /* 0x000fcc000000001a */
[----:B0-----:R-:W-:Y:S02]  /*02b0*/  DMUL R28, R30, R34 ;  /* 0x000000221e1c7228 */ /* 0x001fe40000000000 */
[----:B------:R-:W-:Y:S01]  /*02c0*/  VIADD R5, R35, 0xfff00000 ;  /* 0xfff0000023057836 */ /* 0x000fe20000000000 */
[----:B------:R-:W-:Y:S01]  /*02d0*/  DFMA R6, R6, R14, R32 ;  /* 0x0000000e0606722b */ /* 0x000fe20000000020 */
[----:B------:R-:W-:-:S04]  /*02e0*/  IMAD.MOV.U32 R4, RZ, RZ, R34 ;  /* 0x000000ffff047224 */ /* 0x000fc800078e0022 */
[----:B------:R-:W-:-:S08]  /*02f0*/  DFMA R26, R28, -R28, R30 ;  /* 0x8000001c1c1a722b */ /* 0x000fd0000000001e */
[----:B------:R-:W-:Y:S01]  /*0300*/  DFMA R32, R26, R4, R28 ;  /* 0x000000041a20722b */ /* 0x000fe2000000001c */
[----:B------:R-:W-:Y:S10]  /*0310*/  @!P0 BRA `(.L_x_82) ;  /* 0x0000000000148947 */ /* 0x000ff40003800000 */
[----:B------:R-:W-:Y:S01]  /*0320*/  IMAD.MOV.U32 R32, RZ, RZ, R8 ;  /* 0x000000ffff207224 */ /* 0x000fe200078e0008 */
[----:B------:R-:W-:Y:S01]  /*0330*/  MOV R33, R5 ;  /* 0x0000000500217202 */ /* 0x000fe20000000f00 */
[----:B------:R-:W-:Y:S01]  /*0340*/  IMAD.MOV.U32 R0, RZ, RZ, R34 ;  /* 0x000000ffff007224 */ /* 0x000fe200078e0022 */
[----:B------:R-:W-:-:S07]  /*0350*/  MOV R8, 0x370 ;  /* 0x0000037000087802 */ /* 0x000fce0000000f00 */
[----:B-----5:R-:W-:Y:S05]  /*0360*/  CALL.REL.NOINC `($__internal_8_$__cuda_sm20_dsqrt_rn_f64_mediumpath_v1) ;  /* 0x0000000c00187944 */ /* 0x020fea0003c00000 */
.L_x_82:
[----:B------:R-:W-:Y:S05]  /*0370*/  BSYNC.RECONVERGENT B0 ;  /* 0x0000000000007941 */ /* 0x000fea0003800200 */
.L_x_81:
        /* <DEDUP_REMOVED lines=20> */
[----:B-----5:R-:W-:Y:S05]  /*04c0*/  CALL.REL.NOINC `($__internal_7_$__cuda_sm20_div_rn_f64_full) ;  /* 0x00000004004c7944 */ /* 0x020fea0003c00000 */
[----:B------:R-:W-:Y:S01]  /*04d0*/  IMAD.MOV.U32 R4, RZ, RZ, R6 ;  /* 0x000000ffff047224 */ /* 0x000fe200078e0006 */
[----:B------:R-:W-:-:S07]  /*04e0*/  MOV R5, R7 ;  /* 0x0000000700057202 */ /* 0x000fce0000000f00 */
.L_x_84:
[----:B------:R-:W-:Y:S05]  /*04f0*/  BSYNC.RECONVERGENT B0 ;  /* 0x0000000000007941 */ /* 0x000fea0003800200 */
.L_x_83:
[----:B------:R-:W-:Y:S01]  /*0500*/  DMUL R18, R18, R18 ;  /* 0x0000001212127228 */ /* 0x000fe20000000000 */
[----:B------:R-:W-:Y:S07]  /*0510*/  BSSY.RECONVERGENT B0, `(.L_x_85) ;  /* 0x000001a000007945 */ /* 0x000fee0003800200 */
[----:B------:R-:W-:-:S08]  /*0520*/  DFMA R18, R16, R16, R18 ;  /* 0x000000101012722b */ /* 0x000fd00000000012 */
[----:B------:R-:W-:Y:S01]  /*0530*/  DFMA R30, R14, R14, R18 ;  /* 0x0000000e0e1e722b */ /* 0x000fe20000000012 */
[----:B------:R-:W-:Y:S02]  /*0540*/  IMAD.MOV.U32 R14, RZ, RZ, 0x0 ;  /* 0x00000000ff0e7424 */ /* 0x000fe400078e00ff */
[----:B------:R-:W-:-:S03]  /*0550*/  IMAD.MOV.U32 R15, RZ, RZ, 0x3fd80000 ;  /* 0x3fd80000ff0f7424 */ /* 0x000fc600078e00ff */
        /* <DEDUP_REMOVED lines=9> */
[----:B------:R-:W-:Y:S02]  /*05f0*/  VIADD R9, R17, 0xfff00000 ;  /* 0xfff0000011097836 */ /* 0x000fe40000000000 */
        /* <DEDUP_REMOVED lines=9> */
[----:B------:R-:W-:Y:S02]  /*0690*/  IMAD.MOV.U32 R14, RZ, RZ, R32 ;  /* 0x000000ffff0e7224 */ /* 0x000fe400078e0020 */
[----:B------:R-:W-:-:S07]  /*06a0*/  IMAD.MOV.U32 R15, RZ, RZ, R33 ;  /* 0x000000ffff0f7224 */ /* 0x000fce00078e0021 */
.L_x_86:
[----:B------:R-:W-:Y:S05]  /*06b0*/  BSYNC.RECONVERGENT B0 ;  /* 0x0000000000007941 */ /* 0x000fea0003800200 */
.L_x_85:
        /* <DEDUP_REMOVED lines=20> */
[----:B-----5:R-:W-:Y:S05]  /*0800*/  CALL.REL.NOINC `($__internal_7_$__cuda_sm20_div_rn_f64_full) ;  /* 0x00000000007c7944 */ /* 0x020fea0003c00000 */
.L_x_88:
[----:B------:R-:W-:Y:S05]  /*0810*/  BSYNC.RECONVERGENT B0 ;  /* 0x0000000000007941 */ /* 0x000fea0003800200 */
.L_x_87:
[----:B-----5:R-:W-:Y:S01]  /*0820*/  DADD R10, R10, -R6 ;  /* 0x000000000a0a7229 */ /* 0x020fe20000000806 */
[----:B------:R-:W-:Y:S01]  /*0830*/  BSSY.RECONVERGENT B0, `(.L_x_89) ;  /* 0x0000003000007945 */ /* 0x000fe20003800200 */
[----:B------:R-:W-:-:S09]  /*0840*/  MOV R0, 0x860 ;  /* 0x0000086000007802 */ /* 0x000fd20000000f00 */
[----:B------:R-:W-:Y:S05]  /*0850*/  CALL.REL.NOINC `($_Z18kernelgpuTripletb1IdEvPT_S1_S1_S1_S1_S1_PiS2_S2_S2_S2_S2_S1_S1_S2_iiiiii$__internal_accurate_pow) ;  /* 0x0000000800847944 */ /* 0x000fea0003c00000 */
[----:B------:R-:W-:Y:S05]  /*0860*/  BSYNC.RECONVERGENT B0 ;  /* 0x0000000000007941 */ /* 0x000fea0003800200 */
.L_x_89:
        /* <DEDUP_REMOVED lines=14> */
.L_x_91:
[----:B------:R-:W-:Y:S05]  /*0950*/  BSYNC.RECONVERGENT B0 ;  /* 0x0000000000007941 */ /* 0x000fea0003800200 */
.L_x_90:
[----:B------:R-:W-:-:S06]  /*0960*/  DSETP.NEU.AND P0, PT, R10, 1, PT ;  /* 0x3ff000000a00742a */ /* 0x000fcc0003f0d000 */
[----:B------:R-:W-:Y:S02]  /*0970*/  FSEL R4, R4, RZ, P0 ;  /* 0x000000ff04047208 */ /* 0x000fe40000000000 */
[----:B------:R-:W-:-:S06]  /*0980*/  FSEL R5, R5, 1.875, P0 ;  /* 0x3ff0000005057808 */ /* 0x000fcc0000000000 */
[----:B------:R-:W-:Y:S01]  /*0990*/  DMUL R12, R12, R4 ;  /* 0x000000040c0c7228 */ /* 0x000fe20000000000 */
[----:B------:R-:W-:-:S04]  /*09a0*/  IMAD.WIDE R4, R2, 0x8, R20 ;  /* 0x0000000802047825 */ /* 0x000fc800078e0214 */
[----:B------:R-:W-:Y:S02]  /*09b0*/  IMAD.IADD R2, R3, 0x1, R2 ;  /* 0x0000000103027824 */ /* 0x000fe400078e0202 */
[----:B------:R1:W-:Y:S03]  /*09c0*/  STG.E.64 desc[UR6][R4.64], R12 ;  /* 0x0000000c04007986 */ /* 0x0003e6000c101b06 */
[----:B------:R-:W-:-:S13]  /*09d0*/  ISETP.GE.AND P0, PT, R2, UR10, PT ;  /* 0x0000000a02007c0c */ /* 0x000fda000bf06270 */
[----:B-1----:R-:W-:Y:S05]  /*09e0*/  @!P0 BRA `(.L_x_92) ;  /* 0xfffffff400c08947 */ /* 0x002fea000383ffff */
[----:B------:R-:W-:Y:S05]  /*09f0*/  EXIT ;  /* 0x000000000000794d */ /* 0x000fea0003800000 */
        .weak           $__internal_7_$__cuda_sm20_div_rn_f64_full
        .type           $__internal_7_$__cuda_sm20_div_rn_f64_full,@function
        .size           $__internal_7_$__cuda_sm20_div_rn_f64_full,($__internal_8_$__cuda_sm20_dsqrt_rn_f64_mediumpath_v1 - $__internal_7_$__cuda_sm20_div_rn_f64_full)
$__internal_7_$__cuda_sm20_div_rn_f64_full:
[----:B------:R-:W-:Y:S01]  /*0a00*/  FSETP.GEU.AND P2, PT, |R9|, 1.469367938527859385e-39, PT ;  /* 0x001000000900780b */ /* 0x000fe20003f4e200 */
[----:B------:R-:W-:Y:S01]  /*0a10*/  IMAD.MOV.U32 R35, RZ, RZ, 0x1ca00000 ;  /* 0x1ca00000ff237424 */ /* 0x000fe200078e00ff */
[C---:B------:R-:W-:Y:S01]  /*0a20*/  FSETP.GEU.AND P0, PT, |R5|.reuse, 1.469367938527859385e-39, PT ;  /* 0x001000000500780b */ /* 0x040fe20003f0e200 */
[----:B------:R-:W-:Y:S01]  /*0a30*/  IMAD.MOV.U32 R28, RZ, RZ, 0x1 ;  /* 0x00000001ff1c7424 */ /* 0x000fe200078e00ff */
[----:B------:R-:W-:Y:S01]  /*0a40*/  LOP3.LUT R6, R5, 0x800fffff, RZ, 0xc0, !PT ;  /* 0x800fffff05067812 */ /* 0x000fe200078ec0ff */
[----:B------:R-:W-:Y:S01]  /*0a50*/  BSSY.RECONVERGENT B1, `(.L_x_93) ;  /* 0x0000052000017945 */ /* 0x000fe20003800200 */
[----:B------:R-:W-:Y:S02]  /*0a60*/  LOP3.LUT R34, R9, 0x7ff00000, RZ, 0xc0, !PT ;  /* 0x7ff0000009227812 */ /* 0x000fe400078ec0ff */
[----:B------:R-:W-:Y:S01]  /*0a70*/  LOP3.LUT R7, R6, 0x3ff00000, RZ, 0xfc, !PT ;  /* 0x3ff0000006077812 */ /* 0x000fe200078efcff */
[----:B------:R-:W-:Y:S01]  /*0a80*/  IMAD.MOV.U32 R6, RZ, RZ, R4 ;  /* 0x000000ffff067224 */ /* 0x000fe200078e0004 */
[----:B------:R-:W-:-:S02]  /*0a90*/  LOP3.LUT R37, R5, 0x7ff00000, RZ, 0xc0, !PT ;  /* 0x7ff0000005257812 */ /* 0x000fc400078ec0ff */
[----:B------:R-:W-:Y:S01]  /*0aa0*/  MOV R26, R8 ;  /* 0x00000008001a7202 */ /* 0x000fe20000000f00 */
[----:B------:R-:W-:Y:S01]  /*0ab0*/  @!P2 IMAD.MOV.U32 R30, RZ, RZ, RZ ;  /* 0x000000ffff1ea224 */ /* 0x000fe200078e00ff */
[----:B------:R-:W-:Y:S01]  /*0ac0*/  @!P2 LOP3.LUT R27, R5, 0x7ff00000, RZ, 0xc0, !PT ;  /* 0x7ff00000051ba812 */ /* 0x000fe200078ec0ff */
[----:B------:R-:W-:Y:S01]  /*0ad0*/  @!P0 DMUL R6, R4, 8.98846567431157953865e+307 ;  /* 0x7fe0000004068828 */ /* 0x000fe20000000000 */
[C---:B------:R-:W-:Y:S02]  /*0ae0*/  ISETP.GE.U32.AND P1, PT, R34.reuse, R37, PT ;  /* 0x000000252200720c */ /* 0x040fe40003f26070 */
[----:B------:R-:W-:Y:S02]  /*0af0*/  @!P2 ISETP.GE.U32.AND P3, PT, R34, R27, PT ;  /* 0x0000001b2200a20c */ /* 0x000fe40003f66070 */
[C---:B------:R-:W-:Y:S01]  /*0b00*/  SEL R27, R35.reuse, 0x63400000, !P1 ;  /* 0x63400000231b7807 */ /* 0x040fe20004800000 */
[----:B------:R-:W0:Y:S01]  /*0b10*/  MUFU.RCP64H R29, R7 ;  /* 0x00000007001d7308 */ /* 0x000e220000001800 */
[----:B------:R-:W-:-:S02]  /*0b20*/  @!P2 SEL R31, R35, 0x63400000, !P3 ;  /* 0x63400000231fa807 */ /* 0x000fc40005800000 */
[--C-:B------:R-:W-:Y:S02]  /*0b30*/  LOP3.LUT R27, R27, 0x800fffff, R9.reuse, 0xf8, !PT ;  /* 0x800fffff1b1b7812 */ /* 0x100fe400078ef809 */
[----:B------:R-:W-:Y:S02]  /*0b40*/  @!P2 LOP3.LUT R31, R31, 0x80000000, R9, 0xf8, !PT ;  /* 0x800000001f1fa812 */ /* 0x000fe400078ef809 */
[----:B------:R-:W-:Y:S02]  /*0b50*/  @!P0 LOP3.LUT R37, R7, 0x7ff00000, RZ, 0xc0, !PT ;  /* 0x7ff0000007258812 */ /* 0x000fe400078ec0ff */
[----:B------:R-:W-:-:S06]  /*0b60*/  @!P2 LOP3.LUT R31, R31, 0x100000, RZ, 0xfc, !PT ;  /* 0x001000001f1fa812 */ /* 0x000fcc00078efcff */
[----:B------:R-:W-:Y:S02]  /*0b70*/  @!P2 DFMA R26, R26, 2, -R30 ;  /* 0x400000001a1aa82b */ /* 0x000fe4000000081e */
[----:B0-----:R-:W-:-:S08]  /*0b80*/  DFMA R30, R28, -R6, 1 ;  /* 0x3ff000001c1e742b */ /* 0x001fd00000000806 */
[----:B------:R-:W-:-:S08]  /*0b90*/  DFMA R30, R30, R30, R30 ;  /* 0x0000001e1e1e722b */ /* 0x000fd0000000001e */
[----:B------:R-:W-:-:S08]  /*0ba0*/  DFMA R30, R28, R30, R28 ;  /* 0x0000001e1c1e722b */ /* 0x000fd0000000001c */
[----:B------:R-:W-:-:S08]  /*0bb0*/  DFMA R28, R30, -R6, 1 ;  /* 0x3ff000001e1c742b */ /* 0x000fd00000000806 */
[----:B------:R-:W-:-:S08]  /*0bc0*/  DFMA R28, R30, R28, R30 ;  /* 0x0000001c1e1c722b */ /* 0x000fd0000000001e */
[----:B------:R-:W-:-:S08]  /*0bd0*/  DMUL R30, R28, R26 ;  /* 0x0000001a1c1e7228 */ /* 0x000fd00000000000 */
[----:B------:R-:W-:-:S08]  /*0be0*/  DFMA R32, R30, -R6, R26 ;  /* 0x800000061e20722b */ /* 0x000fd0000000001a */
[----:B------:R-:W-:Y:S01]  /*0bf0*/  DFMA R32, R28, R32, R30 ;  /* 0x000000201c20722b */ /* 0x000fe2000000001e */
[----:B------:R-:W-:Y:S01]  /*0c00*/  IMAD.MOV.U32 R30, RZ, RZ, R34 ;  /* 0x000000ffff1e7224 */ /* 0x000fe200078e0022 */
[----:B------:R-:W-:-:S05]  /*0c10*/  @!P2 LOP3.LUT R30, R27, 0x7ff00000, RZ, 0xc0, !PT ;  /* 0x7ff000001b1ea812 */ /* 0x000fca00078ec0ff */
[----:B------:R-:W-:-:S05]  /*0c20*/  VIADD R28, R30, 0xffffffff ;  /* 0xffffffff1e1c7836 */ /* 0x000fca0000000000 */
[----:B------:R-:W-:Y:S01]  /*0c30*/  ISETP.GT.U32.AND P0, PT, R28, 0x7feffffe, PT ;  /* 0x7feffffe1c00780c */ /* 0x000fe20003f04070 */
[----:B------:R-:W-:-:S05]  /*0c40*/  VIADD R28, R37, 0xffffffff ;  /* 0xffffffff251c7836 */ /* 0x000fca0000000000 */
[----:B------:R-:W-:-:S13]  /*0c50*/  ISETP.GT.U32.OR P0, PT, R28, 0x7feffffe, P0 ;  /* 0x7feffffe1c00780c */ /* 0x000fda0000704470 */
        /* <DEDUP_REMOVED lines=28> */
.L_x_94:
        /* <DEDUP_REMOVED lines=16> */
.L_x_97:
[----:B------:R-:W-:Y:S01]  /*0f20*/  LOP3.LUT R29, R5, 0x80000, RZ, 0xfc, !PT ;  /* 0x00080000051d7812 */ /* 0x000fe200078efcff */
[----:B------:R-:W-:Y:S01]  /*0f30*/  IMAD.MOV.U32 R28, RZ, RZ, R4 ;  /* 0x000000ffff1c7224 */ /* 0x000fe200078e0004 */
[----:B------:R-:W-:Y:S06]  /*0f40*/  BRA `(.L_x_95) ;  /* 0x0000000000087947 */ /* 0x000fec0003800000 */
.L_x_96:
[----:B------:R-:W-:Y:S01]  /*0f50*/  LOP3.LUT R29, R9, 0x80000, RZ, 0xfc, !PT ;  /* 0x00080000091d7812 */ /* 0x000fe200078efcff */
[----:B------:R-:W-:-:S07]  /*0f60*/  IMAD.MOV.U32 R28, RZ, RZ, R8 ;  /* 0x000000ffff1c7224 */ /* 0x000fce00078e0008 */
.L_x_95:
[----:B------:R-:W-:Y:S05]  /*0f70*/  BSYNC.RECONVERGENT B1 ;  /* 0x0000000000017941 */ /* 0x000fea0003800200 */
.L_x_93:
[----:B------:R-:W-:Y:S01]  /*0f80*/  MOV R4, R0 ;  /* 0x0000000000047202 */ /* 0x000fe20000000f00 */
[----:B------:R-:W-:Y:S02]  /*0f90*/  IMAD.MOV.U32 R5, RZ, RZ, 0x0 ;  /* 0x00000000ff057424 */ /* 0x000fe400078e00ff */
[----:B------:R-:W-:Y:S02]  /*0fa0*/  IMAD.MOV.U32 R6, RZ, RZ, R28 ;  /* 0x000000ffff067224 */ /* 0x000fe400078e001c */
[----:B------:R-:W-:Y:S01]  /*0fb0*/  IMAD.MOV.U32 R7, RZ, RZ, R29 ;  /* 0x000000ffff077224 */ /* 0x000fe200078e001d */
[----:B------:R-:W-:Y:S06]  /*0fc0*/  RET.REL.NODEC R4 `(_Z18kernelgpuTripletb1IdEvPT_S1_S1_S1_S1_S1_PiS2_S2_S2_S2_S2_S1_S1_S2_iiiiii) ;  /* 0xfffffff0040c7950 */ /* 0x000fec0003c3ffff */
        .weak           $__internal_8_$__cuda_sm20_dsqrt_rn_f64_mediumpath_v1
        .type           $__internal_8_$__cuda_sm20_dsqrt_rn_f64_mediumpath_v1,@function
        .size           $__internal_8_$__cuda_sm20_dsqrt_rn_f64_mediumpath_v1,($_Z18kernelgpuTripletb1IdEvPT_S1_S1_S1_S1_S1_PiS2_S2_S2_S2_S2_S1_S1_S2_iiiiii$__internal_accurate_pow - $__internal_8_$__cuda_sm20_dsqrt_rn_f64_mediumpath_v1)
$__internal_8_$__cuda_sm20_dsqrt_rn_f64_mediumpath_v1:
[----:B------:R-:W-:Y:S01]  /*0fd0*/  ISETP.GE.U32.AND P0, PT, R32, -0x3400000, PT ;  /* 0xfcc000002000780c */ /* 0x000fe20003f06070 */
[----:B------:R-:W-:Y:S01]  /*0fe0*/  BSSY.RECONVERGENT B1, `(.L_x_98) ;  /* 0x0000024000017945 */ /* 0x000fe20003800200 */
[----:B------:R-:W-:-:S11]  /*0ff0*/  IMAD.MOV.U32 R32, RZ, RZ, R0 ;  /* 0x000000ffff207224 */ /* 0x000fd600078e0000 */
        /* <DEDUP_REMOVED lines=9> */
.L_x_99:
        /* <DEDUP_REMOVED lines=9> */
[----:B------:R-:W-:Y:S01]  /*1120*/  IMAD.MOV.U32 R26, RZ, RZ, RZ ;  /* 0x000000ffff1a7224 */ /* 0x000fe200078e00ff */
[----:B------:R-:W-:Y:S01]  /*1130*/  MOV R32, 0x0 ;  /* 0x0000000000207802 */ /* 0x000fe20000000f00 */
[----:B------:R-:W-:-:S03]  /*1140*/  IMAD.MOV.U32 R33, RZ, RZ, 0x3fd80000 ;  /* 0x3fd80000ff217424 */ /* 0x000fc600078e00ff */
        /* <DEDUP_REMOVED lines=10> */
[----:B------:R-:W-:Y:S01]  /*11f0*/  VIADD R27, R27, 0xfcb00000 ;  /* 0xfcb000001b1b7836 */ /* 0x000fe20000000000 */
[----:B------:R-:W-:Y:S06]  /*1200*/  BRA `(.L_x_100) ;  /* 0x0000000000047947 */ /* 0x000fec0003800000 */
.L_x_101:
[----:B------:R-:W-:-:S11]  /*1210*/  DADD R26, R30, R30 ;  /* 0x000000001e1a7229 */ /* 0x000fd6000000001e */
.L_x_100:
[----:B------:R-:W-:Y:S05]  /*1220*/  BSYNC.RECONVERGENT B1 ;  /* 0x0000000000017941 */ /* 0x000fea0003800200 */
.L_x_98:
[----:B------:R-:W-:Y:S02]  /*1230*/  IMAD.MOV.U32 R9, RZ, RZ, 0x0 ;  /* 0x00000000ff097424 */ /* 0x000fe400078e00ff */
[----:B------:R-:W-:Y:S02]  /*1240*/  IMAD.MOV.U32 R32, RZ, RZ, R26 ;  /* 0x000000ffff207224 */ /* 0x000fe400078e001a */
[----:B------:R-:W-:Y:S01]  /*1250*/  IMAD.MOV.U32 R33, RZ, RZ, R27 ;  /* 0x000000ffff217224 */ /* 0x000fe200078e001b */
[----:B------:R-:W-:Y:S06]  /*1260*/  RET.REL.NODEC R8 `(_Z18kernelgpuTripletb1IdEvPT_S1_S1_S1_S1_S1_PiS2_S2_S2_S2_S2_S1_S1_S2_iiiiii) ;  /* 0xffffffec08647950 */ /* 0x000fec0003c3ffff */
        .type           $_Z18kernelgpuTripletb1IdEvPT_S1_S1_S1_S1_S1_PiS2_S2_S2_S2_S2_S1_S1_S2_iiiiii$__internal_accurate_pow,@function
        .size           $_Z18kernelgpuTripletb1IdEvPT_S1_S1_S1_S1_S1_PiS2_S2_S2_S2_S2_S1_S1_S2_iiiiii$__internal_accurate_pow,(.L_x_116 - $_Z18kernelgpuTripletb1IdEvPT_S1_S1_S1_S1_S1_PiS2_S2_S2_S2_S2_S1_S1_S2_iiiiii$__internal_accurate_pow)
$_Z18kernelgpuTripletb1IdEvPT_S1_S1_S1_S1_S1_PiS2_S2_S2_S2_S2_S1_S1_S2_iiiiii$__internal_accurate_pow:
[----:B------:R-:W-:Y:S01]  /*1270*/  DADD R4, -RZ, |R10| ;  /* 0x00000000ff047229 */ /* 0x000fe2000000050a */
[----:B------:R-:W-:Y:S01]  /*1280*/  IMAD.MOV.U32 R18, RZ, RZ, RZ ;  /* 0x000000ffff127224 */ /* 0x000fe200078e00ff */
[----:B------:R-:W-:Y:S01]  /*1290*/  MOV R28, 0x41ad3b5a ;  /* 0x41ad3b5a001c7802 */ /* 0x000fe20000000f00 */
[----:B------:R-:W-:Y:S01]  /*12a0*/  IMAD.MOV.U32 R29, RZ, RZ, 0x3ed0f5d2 ;  /* 0x3ed0f5d2ff1d7424 */ /* 0x000fe200078e00ff */
[----:B------:R-:W-:Y:S01]  /*12b0*/  UMOV UR4, 0x7d2cafe2 ;  /* 0x7d2cafe200047882 */ /* 0x000fe20000000000 */
[----:B------:R-:W-:Y:S01]  /*12c0*/  UMOV UR5, 0x3eb0f5ff ;  /* 0x3eb0f5ff00057882 */ /* 0x000fe20000000000 */
[----:B------:R-:W-:Y:S01]  /*12d0*/  UMOV UR8, 0x3b39803f ;  /* 0x3b39803f00087882 */ /* 0x000fe20000000000 */
[----:B------:R-:W-:-:S03]  /*12e0*/  UMOV UR9, 0x3c7abc9e ;  /* 0x3c7abc9e00097882 */ /* 0x000fc60000000000 */
[----:B------:R-:W-:Y:S02]  /*12f0*/  ISETP.GT.U32.AND P0, PT, R5, 0xfffff, PT ;  /* 0x000fffff0500780c */ /* 0x000fe40003f04070 */
[----:B------:R-:W-:-:S11]  /*1300*/  MOV R8, R5 ;  /* 0x0000000500087202 */ /* 0x000fd60000000f00 */
[----:B------:R-:W-:-:S10]  /*1310*/  @!P0 DMUL R6, R4, 1.80143985094819840000e+16 ;  /* 0x4350000004068828 */ /* 0x000fd40000000000 */
[----:B------:R-:W-:Y:S02]  /*1320*/  @!P0 IMAD.MOV.U32 R8, RZ, RZ, R7 ;  /* 0x000000ffff088224 */ /* 0x000fe400078e0007 */
[----:B------:R-:W-:-:S03]  /*1330*/  @!P0 IMAD.MOV.U32 R4, RZ, RZ, R6 ;  /* 0x000000ffff048224 */ /* 0x000fc600078e0006 */
        /* <DEDUP_REMOVED lines=20> */
[----:B------:R-:W-:Y:S02]  /*1480*/  DMUL R26, R8, R8 ;  /* 0x00000008081a7228 */ /* 0x000fe40000000000 */
[----:B------:R-:W-:-:S06]  /*1490*/  DADD R30, R16, -R8 ;  /* 0x00000000101e7229 */ /* 0x000fcc0000000808 */
[----:B------:R-:W-:Y:S01]  /*14a0*/  DFMA R14, R26, UR4, R28 ;  /* 0x000000041a0e7c2b */ /* 0x000fe2000800001c */
[----:B------:R-:W-:Y:S01]  /*14b0*/  UMOV UR4, 0x75488a3f ;  /* 0x75488a3f00047882 */ /* 0x000fe20000000000 */
[----:B------:R-:W-:Y:S01]  /*14c0*/  UMOV UR5, 0x3ef3b20a ;  /* 0x3ef3b20a00057882 */ /* 0x000fe20000000000 */
[----:B------:R-:W-:-:S05]  /*14d0*/  DADD R30, R30, R30 ;  /* 0x000000001e1e7229 */ /* 0x000fca000000001e */
[----:B------:R-:W-:Y:S01]  /*14e0*/  DFMA R14, R26, R14, UR4 ;  /* 0x000000041a0e7e2b */ /* 0x000fe2000800000e */
[----:B------:R-:W-:Y:S01]  /*14f0*/  UMOV UR4, 0xe4faecd5 ;  /* 0xe4faecd500047882 */ /* 0x000fe20000000000 */
[----:B------:R-:W-:Y:S01]  /*1500*/  UMOV UR5, 0x3f1745cd ;  /* 0x3f1745cd00057882 */ /* 0x000fe20000000000 */
[-C--:B------:R-:W-:Y:S02]  /*1510*/  DFMA R32, R16, -R8.reuse, R30 ;  /* 0x800000081020722b */ /* 0x080fe4000000001e */
[----:B------:R-:W-:-:S03]  /*1520*/  DMUL R16, R8, R8 ;  /* 0x0000000808107228 */ /* 0x000fc60000000000 */
[----:B------:R-:W-:Y:S01]  /*1530*/  DFMA R14, R26, R14, UR4 ;  /* 0x000000041a0e7e2b */ /* 0x000fe2000800000e */
[----:B------:R-:W-:Y:S01]  /*1540*/  UMOV UR4, 0x258a578b ;  /* 0x258a578b00047882 */ /* 0x000fe20000000000 */
[----:B------:R-:W-:Y:S01]  /*1550*/  UMOV UR5, 0x3f3c71c7 ;  /* 0x3f3c71c700057882 */ /* 0x000fe20000000000 */
[----:B------:R-:W-:-:S05]  /*1560*/  DMUL R18, R18, R32 ;  /* 0x0000002012127228 */ /* 0x000fca0000000000 */
[----:B------:R-:W-:Y:S01]  /*1570*/  DFMA R14, R26, R14, UR4 ;  /* 0x000000041a0e7e2b */ /* 0x000fe2000800000e */
[----:B------:R-:W-:Y:S01]  /*1580*/  UMOV UR4, 0x9242b910 ;  /* 0x9242b91000047882 */ /* 0x000fe20000000000 */
[----:B------:R-:W-:-:S03]  /*1590*/  UMOV UR5, 0x3f624924 ;  /* 0x3f62492400057882 */ /* 0x000fc60000000000 */
[----:B------:R-:W-:Y:S02]  /*15a0*/  VIADD R35, R19, 0x100000 ;  /* 0x0010000013237836 */ /* 0x000fe40000000000 */
[----:B------:R-:W-:Y:S01]  /*15b0*/  IMAD.MOV.U32 R34, RZ, RZ, R18 ;  /* 0x000000ffff227224 */ /* 0x000fe200078e0012 */
        /* <DEDUP_REMOVED lines=11> */
[C---:B------:R-:W-:Y:S02]  /*1670*/  DMUL R26, R8.reuse, R16 ;  /* 0x00000010081a7228 */ /* 0x040fe40000000000 */
[----:B------:R-:W-:-:S04]  /*1680*/  DFMA R28, R8, R8, -R16 ;  /* 0x00000008081c722b */ /* 0x000fc80000000810 */
[----:B------:R-:W-:Y:S01]  /*1690*/  DADD R30, R30, -UR4 ;  /* 0x800000041e1e7e29 */ /* 0x000fe20008000000 */
[----:B------:R-:W-:Y:S01]  /*16a0*/  UMOV UR4, 0x80000000 ;  /* 0x8000000000047882 */ /* 0x000fe20000000000 */
[C---:B------:R-:W-:Y:S01]  /*16b0*/  DFMA R32, R8.reuse, R16, -R26 ;  /* 0x000000100820722b */ /* 0x040fe2000000081a */
[----:B------:R-:W-:Y:S01]  /*16c0*/  UMOV UR5, 0x43300000 ;  /* 0x4330000000057882 */ /* 0x000fe20000000000 */
[----:B------:R-:W-:-:S06]  /*16d0*/  DFMA R28, R8, R34, R28 ;  /* 0x00000022081c722b */ /* 0x000fcc000000001c */
[----:B------:R-:W-:Y:S02]  /*16e0*/  DFMA R32, R18, R16, R32 ;  /* 0x000000101220722b */ /* 0x000fe40000000020 */
[----:B------:R-:W-:-:S06]  /*16f0*/  DADD R16, R14, R30 ;  /* 0x000000000e107229 */ /* 0x000fcc000000001e */
[----:B------:R-:W-:Y:S02]  /*1700*/  DFMA R32, R8, R28, R32 ;  /* 0x0000001c0820722b */ /* 0x000fe40000000020 */
[----:B------:R-:W-:Y:S02]  /*1710*/  DMUL R28, R16, R26 ;  /* 0x0000001a101c7228 */ /* 0x000fe40000000000 */
[----:B------:R-:W-:-:S06]  /*1720*/  DADD R34, R14, -R16 ;  /* 0x000000000e227229 */ /* 0x000fcc0000000810 */
[----:B------:R-:W-:Y:S02]  /*1730*/  DFMA R14, R16, R26, -R28 ;  /* 0x0000001a100e722b */ /* 0x000fe4000000081c */
[----:B------:R-:W-:-:S06]  /*1740*/  DADD R34, R30, R34 ;  /* 0x000000001e227229 */ /* 0x000fcc0000000022 */
[----:B------:R-:W-:-:S08]  /*1750*/  DFMA R14, R16, R32, R14 ;  /* 0x00000020100e722b */ /* 0x000fd0000000000e */
[----:B------:R-:W-:-:S08]  /*1760*/  DFMA R34, R34, R26, R14 ;  /* 0x0000001a2222722b */ /* 0x000fd0000000000e */
[----:B------:R-:W-:-:S08]  /*1770*/  DADD R16, R28, R34 ;  /* 0x000000001c107229 */ /* 0x000fd00000000022 */
[--C-:B------:R-:W-:Y:S02]  /*1780*/  DADD R14, R8, R16.reuse ;  /* 0x00000000080e7229 */ /* 0x100fe40000000010 */
[----:B------:R-:W-:-:S06]  /*1790*/  DADD R28, R28, -R16 ;  /* 0x000000001c1c7229 */ /* 0x000fcc0000000810 */
[----:B------:R-:W-:Y:S02]  /*17a0*/  DADD R8, R8, -R14 ;  /* 0x0000000008087229 */ /* 0x000fe4000000080e */
[----:B------:R-:W-:-:S06]  /*17b0*/  DADD R28, R34, R28 ;  /* 0x00000000221c7229 */ /* 0x000fcc000000001c */
[----:B------:R-:W-:Y:S02]  /*17c0*/  DADD R8, R16, R8 ;  /* 0x0000000010087229 */ /* 0x000fe40000000008 */
[----:B------:R-:W-:Y:S01]  /*17d0*/  DADD R16, R4, -UR4 ;  /* 0x8000000404107e29 */ /* 0x000fe20008000000 */
[----:B------:R-:W-:Y:S01]  /*17e0*/  UMOV UR4, 0xfefa39ef ;  /* 0xfefa39ef00047882 */ /* 0x000fe20000000000 */
[----:B------:R-:W-:-:S04]  /*17f0*/  UMOV UR5, 0x3fe62e42 ;  /* 0x3fe62e4200057882 */ /* 0x000fc80000000000 */
[----:B------:R-:W-:-:S08]  /*1800*/  DADD R8, R28, R8 ;  /* 0x000000001c087229 */ /* 0x000fd00000000008 */
[----:B------:R-:W-:-:S08]  /*1810*/  DADD R8, R18, R8 ;  /* 0x0000000012087229 */ /* 0x000fd00000000008 */
        /* <DEDUP_REMOVED lines=66> */
[----:B------:R-:W-:Y:S02]  /*1c40*/  FSEL R4, R18, RZ, P0 ;  /* 0x000000ff12047208 */ /* 0x000fe40000000000 */
[----:B------:R-:W-:Y:S01]  /*1c50*/  @!P1 IADD3 R6, PT, PT, R8, -R7, RZ ;  /* 0x8000000708069210 */ /* 0x000fe20007ffe0ff */
[----:B------:R-:W-:-:S03]  /*1c60*/  @!P1 IMAD R17, R7, 0x100000, R17 ;  /* 0x0010000007119824 */ /* 0x000fc600078e0211 */
[----:B------:R-:W-:Y:S01]  /*1c70*/  @!P1 LEA R7, R6, 0x3ff00000, 0x14 ;  /* 0x3ff0000006079811 */ /* 0x000fe200078ea0ff */
[----:B------:R-:W-:-:S06]  /*1c80*/  @!P1 IMAD.MOV.U32 R6, RZ, RZ, RZ ;  /* 0x000000ffff069224 */ /* 0x000fcc00078e00ff */
[----:B------:R-:W-:-:S11]  /*1c90*/  @!P1 DMUL R4, R16, R6 ;  /* 0x0000000610049228 */ /* 0x000fd60000000000 */
.L_x_102:
[----:B------:R-:W-:Y:S02]  /*1ca0*/  DFMA R14, R14, R4, R4 ;  /* 0x000000040e0e722b */ /* 0x000fe40000000004 */
[----:B------:R-:W-:-:S08]  /*1cb0*/  DSETP.NEU.AND P0, PT, |R4|, +INF , PT ;  /* 0x7ff000000400742a */ /* 0x000fd00003f0d200 */
[----:B------:R-:W-:Y:S01]  /*1cc0*/  FSEL R6, R4, R14, !P0 ;  /* 0x0000000e04067208 */ /* 0x000fe20004000000 */
[----:B------:R-:W-:Y:S01]  /*1cd0*/  IMAD.MOV.U32 R4, RZ, RZ, R0 ;  /* 0x000000ffff047224 */ /* 0x000fe200078e0000 */
[----:B------:R-:W-:Y:S01]  /*1ce0*/  FSEL R14, R5, R15, !P0 ;  /* 0x0000000f050e7208 */ /* 0x000fe20004000000 */
[----:B------:R-:W-:-:S04]  /*1cf0*/  IMAD.MOV.U32 R5, RZ, RZ, 0x0 ;  /* 0x00000000ff057424 */ /* 0x000fc800078e00ff */
[----:B------:R-:W-:Y:S05]  /*1d00*/  RET.REL.NODEC R4 `(_Z18kernelgpuTripletb1IdEvPT_S1_S1_S1_S1_S1_PiS2_S2_S2_S2_S2_S1_S1_S2_iiiiii) ;  /* 0xffffffe004bc7950 */ /* 0x000fea0003c3ffff */
.L_x_103:
        /* <DEDUP_REMOVED lines=15> */
.L_x_116:


//--------------------- .nv.shared.reserved.0     --------------------------
	.section	.nv.shared.reserved.0,"aw",@nobits
	.weak		__nv_reservedSMEM_offset_0_alias
	.size		__nv_reservedSMEM_offset_0_alias, 0, 64
	.other		__nv_reservedSMEM_offset_0_alias,@"STO_CUDA_RESERVED_SHARED STV_DEFAULT"
__nv_reservedSMEM_offset_0_alias:
	.zero		0
	.zero		64


//--------------------- .nv.constant0._Z18kernelgpuTripletb2IfEvPT_S1_S1_S1_S1_S1_PiS2_S2_S2_S2_S2_S1_S1_S2_iiiiii --------------------------
	.section	.nv.constant0._Z18kernelgpuTripletb2IfEvPT_S1_S1_S1_S1_S1_PiS2_S2_S2_S2_S2_S1_S1_S2_iiiiii,"a",@progbits
	.sectionflags	@""
	.align	4
.nv.constant0._Z18kernelgpuTripletb2IfEvPT_S1_S1_S1_S1_S1_PiS2_S2_S2_S2_S2_S1_S1_S2_iiiiii:
	.zero		1040


//--------------------- .nv.constant0._Z18kernelgpuTripletb1IfEvPT_S1_S1_S1_S1_S1_PiS2_S2_S2_S2_S2_S1_S1_S2_iiiiii --------------------------
	.section	.nv.constant0._Z18kernelgpuTripletb1IfEvPT_S1_S1_S1_S1_S1_PiS2_S2_S2_S2_S2_S1_S1_S2_iiiiii,"a",@progbits
	.sectionflags	@""
	.align	4
.nv.constant0._Z18kernelgpuTripletb1IfEvPT_S1_S1_S1_S1_S1_PiS2_S2_S2_S2_S2_S1_S1_S2_iiiiii:
	.zero		1040


//--------------------- .nv.constant0._Z18kernelgpuTripletb2IdEvPT_S1_S1_S1_S1_S1_PiS2_S2_S2_S2_S2_S1_S1_S2_iiiiii --------------------------
	.section	.nv.constant0._Z18kernelgpuTripletb2IdEvPT_S1_S1_S1_S1_S1_PiS2_S2_S2_S2_S2_S1_S1_S2_iiiiii,"a",@progbits
	.sectionflags	@""
	.align	4
.nv.constant0._Z18kernelgpuTripletb2IdEvPT_S1_S1_S1_S1_S1_PiS2_S2_S2_S2_S2_S1_S1_S2_iiiiii:
	.zero		1040


//--------------------- .nv.constant0._Z18kernelgpuTripletb1IdEvPT_S1_S1_S1_S1_S1_PiS2_S2_S2_S2_S2_S1_S1_S2_iiiiii --------------------------
	.section	.nv.constant0._Z18kernelgpuTripletb1IdEvPT_S1_S1_S1_S1_S1_PiS2_S2_S2_S2_S2_S1_S1_S2_iiiiii,"a",@progbits
	.sectionflags	@""
	.align	4
.nv.constant0._Z18kernelgpuTripletb1IdEvPT_S1_S1_S1_S1_S1_PiS2_S2_S2_S2_S2_S1_S1_S2_iiiiii:
	.zero		1040


//--------------------- SYMBOLS --------------------------

	.type		.nv.reservedSmem.offset0,@object
	.size		.nv.reservedSmem.offset0,0x4
